//
// Generated by NVIDIA NVVM Compiler
//
// Compiler Build ID: CL-36424714
// Cuda compilation tools, release 13.0, V13.0.88
// Based on NVVM 20.0.0
//

.version 9.0
.target sm_100
.address_size 64

	// .globl	_Z4triePii
.extern .func  (.param .b32 func_retval0) vprintf
(
	.param .b64 vprintf_param_0,
	.param .b64 vprintf_param_1
)
;
// _ZZ4triePiiE1A has been demoted
// _ZZ4triePiiE1B has been demoted
.global .align 1 .b8 $str[5] = {10, 32, 77, 32};
.global .align 1 .b8 $str$1[6] = {9, 32, 37, 100, 32};
.global .align 1 .b8 $str$2[2] = {10};

.visible .entry _Z4triePii(
	.param .u64 .ptr .align 1 _Z4triePii_param_0,
	.param .u32 _Z4triePii_param_1
)
{
	.local .align 8 .b8 	__local_depot0[8];
	.reg .b64 	%SP;
	.reg .b64 	%SPL;
	.reg .pred 	%p<43>;
	.reg .b32 	%r<255>;
	.reg .b64 	%rd<52>;
	// demoted variable
	.shared .align 4 .b8 _ZZ4triePiiE1A[32];
	// demoted variable
	.shared .align 4 .b8 _ZZ4triePiiE1B[32];
	mov.u64 	%SPL, __local_depot0;
	cvta.local.u64 	%SP, %SPL;
	ld.param.u64 	%rd8, [_Z4triePii_param_0];
	ld.param.u32 	%r57, [_Z4triePii_param_1];
	cvta.to.global.u64 	%rd1, %rd8;
	add.u64 	%rd2, %SPL, 0;
	bar.sync 	0;
	mov.u32 	%r1, %tid.x;
	mul.wide.u32 	%rd10, %r1, 4;
	add.s64 	%rd3, %rd1, %rd10;
	and.b32  	%r2, %r57, 15;
	and.b32  	%r3, %r57, 7;
	and.b32  	%r4, %r57, 3;
	add.s64 	%rd4, %rd1, 16;
	mov.b32 	%r235, 1;
	mov.u32 	%r236, %r235;
	mov.u32 	%r237, %r57;
$L__BB0_1:
	shr.u32 	%r59, %r237, 31;
	add.s32 	%r60, %r237, %r59;
	shr.s32 	%r8, %r60, 1;
	setp.lt.s32 	%p2, %r237, 2;
	@%p2 bra 	$L__BB0_26;
	setp.eq.s32 	%p3, %r1, 0;
	setp.gt.s32 	%p4, %r236, 0;
	and.pred  	%p1, %p3, %p4;
	add.s32 	%r9, %r236, %r235;
	min.s32 	%r10, %r1, %r236;
	and.b32  	%r11, %r236, 7;
	and.b32  	%r12, %r236, 2147483640;
	mul.wide.s32 	%rd5, %r9, 4;
	add.s64 	%rd6, %rd1, %rd5;
	mov.b32 	%r238, 0;
	not.pred 	%p5, %p1;
$L__BB0_3:
	@%p5 bra 	$L__BB0_15;
	setp.lt.u32 	%p6, %r236, 8;
	mul.lo.s32 	%r14, %r238, %r9;
	mov.b32 	%r244, 0;
	@%p6 bra 	$L__BB0_7;
	mov.u32 	%r65, _ZZ4triePiiE1A;
	add.s32 	%r240, %r65, 16;
	mov.u32 	%r66, _ZZ4triePiiE1B;
	add.s32 	%r239, %r66, 16;
	and.b32  	%r67, %r236, 2147483640;
	neg.s32 	%r242, %r67;
	mov.u32 	%r241, %r14;
$L__BB0_6:
	.pragma "nounroll";
	mul.wide.s32 	%rd11, %r241, 4;
	add.s64 	%rd12, %rd6, %rd11;
	add.s64 	%rd13, %rd4, %rd11;
	ld.global.u32 	%r68, [%rd13+-16];
	st.shared.u32 	[%r240+-16], %r68;
	ld.global.u32 	%r69, [%rd12];
	st.shared.u32 	[%r239+-16], %r69;
	ld.global.u32 	%r70, [%rd13+-12];
	st.shared.u32 	[%r240+-12], %r70;
	ld.global.u32 	%r71, [%rd12+4];
	st.shared.u32 	[%r239+-12], %r71;
	ld.global.u32 	%r72, [%rd13+-8];
	st.shared.u32 	[%r240+-8], %r72;
	ld.global.u32 	%r73, [%rd12+8];
	st.shared.u32 	[%r239+-8], %r73;
	ld.global.u32 	%r74, [%rd13+-4];
	st.shared.u32 	[%r240+-4], %r74;
	ld.global.u32 	%r75, [%rd12+12];
	st.shared.u32 	[%r239+-4], %r75;
	ld.global.u32 	%r76, [%rd13];
	st.shared.u32 	[%r240], %r76;
	ld.global.u32 	%r77, [%rd12+16];
	st.shared.u32 	[%r239], %r77;
	ld.global.u32 	%r78, [%rd13+4];
	st.shared.u32 	[%r240+4], %r78;
	ld.global.u32 	%r79, [%rd12+20];
	st.shared.u32 	[%r239+4], %r79;
	ld.global.u32 	%r80, [%rd13+8];
	st.shared.u32 	[%r240+8], %r80;
	ld.global.u32 	%r81, [%rd12+24];
	st.shared.u32 	[%r239+8], %r81;
	ld.global.u32 	%r82, [%rd13+12];
	st.shared.u32 	[%r240+12], %r82;
	ld.global.u32 	%r83, [%rd12+28];
	st.shared.u32 	[%r239+12], %r83;
	add.s32 	%r242, %r242, 8;
	add.s32 	%r241, %r241, 8;
	add.s32 	%r240, %r240, 32;
	add.s32 	%r239, %r239, 32;
	setp.ne.s32 	%p7, %r242, 0;
	mov.u32 	%r244, %r12;
	@%p7 bra 	$L__BB0_6;
$L__BB0_7:
	setp.eq.s32 	%p8, %r11, 0;
	@%p8 bra 	$L__BB0_15;
	add.s32 	%r84, %r11, -1;
	setp.lt.u32 	%p9, %r84, 3;
	@%p9 bra 	$L__BB0_10;
	add.s32 	%r85, %r244, %r14;
	mul.wide.s32 	%rd14, %r85, 4;
	add.s64 	%rd15, %rd1, %rd14;
	ld.global.u32 	%r86, [%rd15];
	shl.b32 	%r87, %r244, 2;
	mov.u32 	%r88, _ZZ4triePiiE1A;
	add.s32 	%r89, %r88, %r87;
	st.shared.u32 	[%r89], %r86;
	add.s64 	%rd16, %rd15, %rd5;
	ld.global.u32 	%r90, [%rd16];
	mov.u32 	%r91, _ZZ4triePiiE1B;
	add.s32 	%r92, %r91, %r87;
	st.shared.u32 	[%r92], %r90;
	ld.global.u32 	%r93, [%rd15+4];
	st.shared.u32 	[%r89+4], %r93;
	ld.global.u32 	%r94, [%rd16+4];
	st.shared.u32 	[%r92+4], %r94;
	ld.global.u32 	%r95, [%rd15+8];
	st.shared.u32 	[%r89+8], %r95;
	ld.global.u32 	%r96, [%rd16+8];
	st.shared.u32 	[%r92+8], %r96;
	ld.global.u32 	%r97, [%rd15+12];
	st.shared.u32 	[%r89+12], %r97;
	ld.global.u32 	%r98, [%rd16+12];
	st.shared.u32 	[%r92+12], %r98;
	add.s32 	%r244, %r244, 4;
$L__BB0_10:
	and.b32  	%r99, %r236, 3;
	setp.eq.s32 	%p10, %r99, 0;
	@%p10 bra 	$L__BB0_15;
	setp.eq.s32 	%p11, %r99, 1;
	@%p11 bra 	$L__BB0_13;
	add.s32 	%r100, %r244, %r14;
	mul.wide.s32 	%rd17, %r100, 4;
	add.s64 	%rd18, %rd1, %rd17;
	ld.global.u32 	%r101, [%rd18];
	shl.b32 	%r102, %r244, 2;
	mov.u32 	%r103, _ZZ4triePiiE1A;
	add.s32 	%r104, %r103, %r102;
	st.shared.u32 	[%r104], %r101;
	add.s64 	%rd19, %rd18, %rd5;
	ld.global.u32 	%r105, [%rd19];
	mov.u32 	%r106, _ZZ4triePiiE1B;
	add.s32 	%r107, %r106, %r102;
	st.shared.u32 	[%r107], %r105;
	ld.global.u32 	%r108, [%rd18+4];
	st.shared.u32 	[%r104+4], %r108;
	ld.global.u32 	%r109, [%rd19+4];
	st.shared.u32 	[%r107+4], %r109;
	add.s32 	%r244, %r244, 2;
$L__BB0_13:
	and.b32  	%r110, %r236, 1;
	setp.eq.b32 	%p12, %r110, 1;
	not.pred 	%p13, %p12;
	@%p13 bra 	$L__BB0_15;
	add.s32 	%r111, %r244, %r14;
	mul.wide.s32 	%rd20, %r111, 4;
	add.s64 	%rd21, %rd1, %rd20;
	ld.global.u32 	%r112, [%rd21];
	shl.b32 	%r113, %r244, 2;
	mov.u32 	%r114, _ZZ4triePiiE1A;
	add.s32 	%r115, %r114, %r113;
	st.shared.u32 	[%r115], %r112;
	add.s64 	%rd22, %rd21, %rd5;
	ld.global.u32 	%r116, [%rd22];
	mov.u32 	%r117, _ZZ4triePiiE1B;
	add.s32 	%r118, %r117, %r113;
	st.shared.u32 	[%r118], %r116;
$L__BB0_15:
	setp.ge.s32 	%p14, %r1, %r9;
	bar.sync 	0;
	@%p14 bra 	$L__BB0_25;
	setp.gt.s32 	%p15, %r1, %r236;
	sub.s32 	%r119, %r1, %r236;
	selp.b32 	%r246, %r119, 0, %p15;
	mov.u32 	%r247, %r246;
	mov.u32 	%r248, %r10;
$L__BB0_17:
	sub.s32 	%r120, %r248, %r246;
	abs.s32 	%r121, %r120;
	shr.u32 	%r122, %r121, 31;
	add.s32 	%r123, %r121, %r122;
	shr.s32 	%r124, %r123, 1;
	add.s32 	%r33, %r124, %r247;
	sub.s32 	%r34, %r248, %r124;
	setp.lt.s32 	%p16, %r34, 0;
	setp.gt.s32 	%p17, %r33, %r235;
	or.pred  	%p18, %p16, %p17;
	@%p18 bra 	$L__BB0_49;
	setp.eq.s32 	%p19, %r34, %r236;
	setp.eq.s32 	%p20, %r33, 0;
	or.pred  	%p21, %p19, %p20;
	shl.b32 	%r126, %r34, 2;
	mov.u32 	%r127, _ZZ4triePiiE1A;
	add.s32 	%r35, %r127, %r126;
	shl.b32 	%r128, %r33, 2;
	mov.u32 	%r129, _ZZ4triePiiE1B;
	add.s32 	%r36, %r129, %r128;
	@%p21 bra 	$L__BB0_20;
	ld.shared.u32 	%r130, [%r35];
	ld.shared.u32 	%r131, [%r36+-4];
	setp.le.s32 	%p22, %r130, %r131;
	@%p22 bra 	$L__BB0_49;
$L__BB0_20:
	setp.eq.s32 	%p23, %r33, %r235;
	setp.eq.s32 	%p24, %r34, 0;
	or.pred  	%p25, %p23, %p24;
	@%p25 bra 	$L__BB0_22;
	ld.shared.u32 	%r132, [%r35+-4];
	ld.shared.u32 	%r133, [%r36];
	setp.gt.s32 	%p26, %r132, %r133;
	@%p26 bra 	$L__BB0_48;
$L__BB0_22:
	setp.lt.s32 	%p27, %r34, %r236;
	@%p27 bra 	$L__BB0_44;
	ld.shared.u32 	%r250, [%r36];
$L__BB0_24:
	st.global.u32 	[%rd3], %r250;
$L__BB0_25:
	add.s32 	%r238, %r238, 1;
	setp.ne.s32 	%p30, %r238, %r8;
	@%p30 bra 	$L__BB0_3;
$L__BB0_26:
	setp.ne.s32 	%p31, %r1, 0;
	@%p31 bra 	$L__BB0_42;
	setp.lt.s32 	%p32, %r57, 1;
	mov.u64 	%rd23, $str;
	cvta.global.u64 	%rd24, %rd23;
	{ // callseq 0, 0
	.param .b64 param0;
	st.param.b64 	[param0], %rd24;
	.param .b64 param1;
	st.param.b64 	[param1], 0;
	.param .b32 retval0;
	call.uni (retval0), 
	vprintf, 
	(
	param0, 
	param1
	);
	ld.param.b32 	%r134, [retval0];
	} // callseq 0
	@%p32 bra 	$L__BB0_41;
	setp.lt.u32 	%p33, %r57, 16;
	mov.b32 	%r253, 0;
	@%p33 bra 	$L__BB0_31;
	mov.b32 	%r251, 0;
$L__BB0_30:
	.pragma "nounroll";
	mul.wide.u32 	%rd25, %r251, 4;
	add.s64 	%rd26, %rd1, %rd25;
	ld.global.u32 	%r138, [%rd26];
	st.local.u32 	[%rd2], %r138;
	mov.u64 	%rd27, $str$1;
	cvta.global.u64 	%rd28, %rd27;
	add.u64 	%rd29, %SP, 0;
	{ // callseq 1, 0
	.param .b64 param0;
	st.param.b64 	[param0], %rd28;
	.param .b64 param1;
	st.param.b64 	[param1], %rd29;
	.param .b32 retval0;
	call.uni (retval0), 
	vprintf, 
	(
	param0, 
	param1
	);
	ld.param.b32 	%r139, [retval0];
	} // callseq 1
	ld.global.u32 	%r141, [%rd26+4];
	st.local.u32 	[%rd2], %r141;
	{ // callseq 2, 0
	.param .b64 param0;
	st.param.b64 	[param0], %rd28;
	.param .b64 param1;
	st.param.b64 	[param1], %rd29;
	.param .b32 retval0;
	call.uni (retval0), 
	vprintf, 
	(
	param0, 
	param1
	);
	ld.param.b32 	%r142, [retval0];
	} // callseq 2
	ld.global.u32 	%r144, [%rd26+8];
	st.local.u32 	[%rd2], %r144;
	{ // callseq 3, 0
	.param .b64 param0;
	st.param.b64 	[param0], %rd28;
	.param .b64 param1;
	st.param.b64 	[param1], %rd29;
	.param .b32 retval0;
	call.uni (retval0), 
	vprintf, 
	(
	param0, 
	param1
	);
	ld.param.b32 	%r145, [retval0];
	} // callseq 3
	ld.global.u32 	%r147, [%rd26+12];
	st.local.u32 	[%rd2], %r147;
	{ // callseq 4, 0
	.param .b64 param0;
	st.param.b64 	[param0], %rd28;
	.param .b64 param1;
	st.param.b64 	[param1], %rd29;
	.param .b32 retval0;
	call.uni (retval0), 
	vprintf, 
	(
	param0, 
	param1
	);
	ld.param.b32 	%r148, [retval0];
	} // callseq 4
	ld.global.u32 	%r150, [%rd26+16];
	st.local.u32 	[%rd2], %r150;
	{ // callseq 5, 0
	.param .b64 param0;
	st.param.b64 	[param0], %rd28;
	.param .b64 param1;
	st.param.b64 	[param1], %rd29;
	.param .b32 retval0;
	call.uni (retval0), 
	vprintf, 
	(
	param0, 
	param1
	);
	ld.param.b32 	%r151, [retval0];
	} // callseq 5
	ld.global.u32 	%r153, [%rd26+20];
	st.local.u32 	[%rd2], %r153;
	{ // callseq 6, 0
	.param .b64 param0;
	st.param.b64 	[param0], %rd28;
	.param .b64 param1;
	st.param.b64 	[param1], %rd29;
	.param .b32 retval0;
	call.uni (retval0), 
	vprintf, 
	(
	param0, 
	param1
	);
	ld.param.b32 	%r154, [retval0];
	} // callseq 6
	ld.global.u32 	%r156, [%rd26+24];
	st.local.u32 	[%rd2], %r156;
	{ // callseq 7, 0
	.param .b64 param0;
	st.param.b64 	[param0], %rd28;
	.param .b64 param1;
	st.param.b64 	[param1], %rd29;
	.param .b32 retval0;
	call.uni (retval0), 
	vprintf, 
	(
	param0, 
	param1
	);
	ld.param.b32 	%r157, [retval0];
	} // callseq 7
	ld.global.u32 	%r159, [%rd26+28];
	st.local.u32 	[%rd2], %r159;
	{ // callseq 8, 0
	.param .b64 param0;
	st.param.b64 	[param0], %rd28;
	.param .b64 param1;
	st.param.b64 	[param1], %rd29;
	.param .b32 retval0;
	call.uni (retval0), 
	vprintf, 
	(
	param0, 
	param1
	);
	ld.param.b32 	%r160, [retval0];
	} // callseq 8
	ld.global.u32 	%r162, [%rd26+32];
	st.local.u32 	[%rd2], %r162;
	{ // callseq 9, 0
	.param .b64 param0;
	st.param.b64 	[param0], %rd28;
	.param .b64 param1;
	st.param.b64 	[param1], %rd29;
	.param .b32 retval0;
	call.uni (retval0), 
	vprintf, 
	(
	param0, 
	param1
	);
	ld.param.b32 	%r163, [retval0];
	} // callseq 9
	ld.global.u32 	%r165, [%rd26+36];
	st.local.u32 	[%rd2], %r165;
	{ // callseq 10, 0
	.param .b64 param0;
	st.param.b64 	[param0], %rd28;
	.param .b64 param1;
	st.param.b64 	[param1], %rd29;
	.param .b32 retval0;
	call.uni (retval0), 
	vprintf, 
	(
	param0, 
	param1
	);
	ld.param.b32 	%r166, [retval0];
	} // callseq 10
	ld.global.u32 	%r168, [%rd26+40];
	st.local.u32 	[%rd2], %r168;
	{ // callseq 11, 0
	.param .b64 param0;
	st.param.b64 	[param0], %rd28;
	.param .b64 param1;
	st.param.b64 	[param1], %rd29;
	.param .b32 retval0;
	call.uni (retval0), 
	vprintf, 
	(
	param0, 
	param1
	);
	ld.param.b32 	%r169, [retval0];
	} // callseq 11
	ld.global.u32 	%r171, [%rd26+44];
	st.local.u32 	[%rd2], %r171;
	{ // callseq 12, 0
	.param .b64 param0;
	st.param.b64 	[param0], %rd28;
	.param .b64 param1;
	st.param.b64 	[param1], %rd29;
	.param .b32 retval0;
	call.uni (retval0), 
	vprintf, 
	(
	param0, 
	param1
	);
	ld.param.b32 	%r172, [retval0];
	} // callseq 12
	ld.global.u32 	%r174, [%rd26+48];
	st.local.u32 	[%rd2], %r174;
	{ // callseq 13, 0
	.param .b64 param0;
	st.param.b64 	[param0], %rd28;
	.param .b64 param1;
	st.param.b64 	[param1], %rd29;
	.param .b32 retval0;
	call.uni (retval0), 
	vprintf, 
	(
	param0, 
	param1
	);
	ld.param.b32 	%r175, [retval0];
	} // callseq 13
	ld.global.u32 	%r177, [%rd26+52];
	st.local.u32 	[%rd2], %r177;
	{ // callseq 14, 0
	.param .b64 param0;
	st.param.b64 	[param0], %rd28;
	.param .b64 param1;
	st.param.b64 	[param1], %rd29;
	.param .b32 retval0;
	call.uni (retval0), 
	vprintf, 
	(
	param0, 
	param1
	);
	ld.param.b32 	%r178, [retval0];
	} // callseq 14
	ld.global.u32 	%r180, [%rd26+56];
	st.local.u32 	[%rd2], %r180;
	{ // callseq 15, 0
	.param .b64 param0;
	st.param.b64 	[param0], %rd28;
	.param .b64 param1;
	st.param.b64 	[param1], %rd29;
	.param .b32 retval0;
	call.uni (retval0), 
	vprintf, 
	(
	param0, 
	param1
	);
	ld.param.b32 	%r181, [retval0];
	} // callseq 15
	ld.global.u32 	%r183, [%rd26+60];
	st.local.u32 	[%rd2], %r183;
	{ // callseq 16, 0
	.param .b64 param0;
	st.param.b64 	[param0], %rd28;
	.param .b64 param1;
	st.param.b64 	[param1], %rd29;
	.param .b32 retval0;
	call.uni (retval0), 
	vprintf, 
	(
	param0, 
	param1
	);
	ld.param.b32 	%r184, [retval0];
	} // callseq 16
	add.s32 	%r251, %r251, 16;
	and.b32  	%r253, %r57, 2147483632;
	setp.ne.s32 	%p34, %r251, %r253;
	@%p34 bra 	$L__BB0_30;
$L__BB0_31:
	setp.eq.s32 	%p35, %r2, 0;
	@%p35 bra 	$L__BB0_41;
	add.s32 	%r186, %r2, -1;
	setp.lt.u32 	%p36, %r186, 7;
	@%p36 bra 	$L__BB0_34;
	mul.wide.u32 	%rd30, %r253, 4;
	add.s64 	%rd31, %rd1, %rd30;
	ld.global.u32 	%r187, [%rd31];
	st.local.u32 	[%rd2], %r187;
	mov.u64 	%rd32, $str$1;
	cvta.global.u64 	%rd33, %rd32;
	add.u64 	%rd34, %SP, 0;
	{ // callseq 17, 0
	.param .b64 param0;
	st.param.b64 	[param0], %rd33;
	.param .b64 param1;
	st.param.b64 	[param1], %rd34;
	.param .b32 retval0;
	call.uni (retval0), 
	vprintf, 
	(
	param0, 
	param1
	);
	ld.param.b32 	%r188, [retval0];
	} // callseq 17
	ld.global.u32 	%r190, [%rd31+4];
	st.local.u32 	[%rd2], %r190;
	{ // callseq 18, 0
	.param .b64 param0;
	st.param.b64 	[param0], %rd33;
	.param .b64 param1;
	st.param.b64 	[param1], %rd34;
	.param .b32 retval0;
	call.uni (retval0), 
	vprintf, 
	(
	param0, 
	param1
	);
	ld.param.b32 	%r191, [retval0];
	} // callseq 18
	ld.global.u32 	%r193, [%rd31+8];
	st.local.u32 	[%rd2], %r193;
	{ // callseq 19, 0
	.param .b64 param0;
	st.param.b64 	[param0], %rd33;
	.param .b64 param1;
	st.param.b64 	[param1], %rd34;
	.param .b32 retval0;
	call.uni (retval0), 
	vprintf, 
	(
	param0, 
	param1
	);
	ld.param.b32 	%r194, [retval0];
	} // callseq 19
	ld.global.u32 	%r196, [%rd31+12];
	st.local.u32 	[%rd2], %r196;
	{ // callseq 20, 0
	.param .b64 param0;
	st.param.b64 	[param0], %rd33;
	.param .b64 param1;
	st.param.b64 	[param1], %rd34;
	.param .b32 retval0;
	call.uni (retval0), 
	vprintf, 
	(
	param0, 
	param1
	);
	ld.param.b32 	%r197, [retval0];
	} // callseq 20
	ld.global.u32 	%r199, [%rd31+16];
	st.local.u32 	[%rd2], %r199;
	{ // callseq 21, 0
	.param .b64 param0;
	st.param.b64 	[param0], %rd33;
	.param .b64 param1;
	st.param.b64 	[param1], %rd34;
	.param .b32 retval0;
	call.uni (retval0), 
	vprintf, 
	(
	param0, 
	param1
	);
	ld.param.b32 	%r200, [retval0];
	} // callseq 21
	ld.global.u32 	%r202, [%rd31+20];
	st.local.u32 	[%rd2], %r202;
	{ // callseq 22, 0
	.param .b64 param0;
	st.param.b64 	[param0], %rd33;
	.param .b64 param1;
	st.param.b64 	[param1], %rd34;
	.param .b32 retval0;
	call.uni (retval0), 
	vprintf, 
	(
	param0, 
	param1
	);
	ld.param.b32 	%r203, [retval0];
	} // callseq 22
	ld.global.u32 	%r205, [%rd31+24];
	st.local.u32 	[%rd2], %r205;
	{ // callseq 23, 0
	.param .b64 param0;
	st.param.b64 	[param0], %rd33;
	.param .b64 param1;
	st.param.b64 	[param1], %rd34;
	.param .b32 retval0;
	call.uni (retval0), 
	vprintf, 
	(
	param0, 
	param1
	);
	ld.param.b32 	%r206, [retval0];
	} // callseq 23
	ld.global.u32 	%r208, [%rd31+28];
	st.local.u32 	[%rd2], %r208;
	{ // callseq 24, 0
	.param .b64 param0;
	st.param.b64 	[param0], %rd33;
	.param .b64 param1;
	st.param.b64 	[param1], %rd34;
	.param .b32 retval0;
	call.uni (retval0), 
	vprintf, 
	(
	param0, 
	param1
	);
	ld.param.b32 	%r209, [retval0];
	} // callseq 24
	add.s32 	%r253, %r253, 8;
$L__BB0_34:
	setp.eq.s32 	%p37, %r3, 0;
	@%p37 bra 	$L__BB0_41;
	add.s32 	%r211, %r3, -1;
	setp.lt.u32 	%p38, %r211, 3;
	@%p38 bra 	$L__BB0_37;
	mul.wide.u32 	%rd35, %r253, 4;
	add.s64 	%rd36, %rd1, %rd35;
	ld.global.u32 	%r212, [%rd36];
	st.local.u32 	[%rd2], %r212;
	mov.u64 	%rd37, $str$1;
	cvta.global.u64 	%rd38, %rd37;
	add.u64 	%rd39, %SP, 0;
	{ // callseq 25, 0
	.param .b64 param0;
	st.param.b64 	[param0], %rd38;
	.param .b64 param1;
	st.param.b64 	[param1], %rd39;
	.param .b32 retval0;
	call.uni (retval0), 
	vprintf, 
	(
	param0, 
	param1
	);
	ld.param.b32 	%r213, [retval0];
	} // callseq 25
	ld.global.u32 	%r215, [%rd36+4];
	st.local.u32 	[%rd2], %r215;
	{ // callseq 26, 0
	.param .b64 param0;
	st.param.b64 	[param0], %rd38;
	.param .b64 param1;
	st.param.b64 	[param1], %rd39;
	.param .b32 retval0;
	call.uni (retval0), 
	vprintf, 
	(
	param0, 
	param1
	);
	ld.param.b32 	%r216, [retval0];
	} // callseq 26
	ld.global.u32 	%r218, [%rd36+8];
	st.local.u32 	[%rd2], %r218;
	{ // callseq 27, 0
	.param .b64 param0;
	st.param.b64 	[param0], %rd38;
	.param .b64 param1;
	st.param.b64 	[param1], %rd39;
	.param .b32 retval0;
	call.uni (retval0), 
	vprintf, 
	(
	param0, 
	param1
	);
	ld.param.b32 	%r219, [retval0];
	} // callseq 27
	ld.global.u32 	%r221, [%rd36+12];
	st.local.u32 	[%rd2], %r221;
	{ // callseq 28, 0
	.param .b64 param0;
	st.param.b64 	[param0], %rd38;
	.param .b64 param1;
	st.param.b64 	[param1], %rd39;
	.param .b32 retval0;
	call.uni (retval0), 
	vprintf, 
	(
	param0, 
	param1
	);
	ld.param.b32 	%r222, [retval0];
	} // callseq 28
	add.s32 	%r253, %r253, 4;
$L__BB0_37:
	setp.eq.s32 	%p39, %r4, 0;
	@%p39 bra 	$L__BB0_41;
	setp.eq.s32 	%p40, %r4, 1;
	mul.wide.u32 	%rd40, %r253, 4;
	add.s64 	%rd7, %rd1, %rd40;
	ld.global.u32 	%r224, [%rd7];
	st.local.u32 	[%rd2], %r224;
	mov.u64 	%rd41, $str$1;
	cvta.global.u64 	%rd42, %rd41;
	add.u64 	%rd43, %SP, 0;
	{ // callseq 29, 0
	.param .b64 param0;
	st.param.b64 	[param0], %rd42;
	.param .b64 param1;
	st.param.b64 	[param1], %rd43;
	.param .b32 retval0;
	call.uni (retval0), 
	vprintf, 
	(
	param0, 
	param1
	);
	ld.param.b32 	%r225, [retval0];
	} // callseq 29
	@%p40 bra 	$L__BB0_41;
	setp.eq.s32 	%p41, %r4, 2;
	ld.global.u32 	%r227, [%rd7+4];
	st.local.u32 	[%rd2], %r227;
	cvta.global.u64 	%rd45, %rd41;
	{ // callseq 30, 0
	.param .b64 param0;
	st.param.b64 	[param0], %rd45;
	.param .b64 param1;
	st.param.b64 	[param1], %rd43;
	.param .b32 retval0;
	call.uni (retval0), 
	vprintf, 
	(
	param0, 
	param1
	);
	ld.param.b32 	%r228, [retval0];
	} // callseq 30
	@%p41 bra 	$L__BB0_41;
	ld.global.u32 	%r230, [%rd7+8];
	st.local.u32 	[%rd2], %r230;
	cvta.global.u64 	%rd48, %rd41;
	{ // callseq 31, 0
	.param .b64 param0;
	st.param.b64 	[param0], %rd48;
	.param .b64 param1;
	st.param.b64 	[param1], %rd43;
	.param .b32 retval0;
	call.uni (retval0), 
	vprintf, 
	(
	param0, 
	param1
	);
	ld.param.b32 	%r231, [retval0];
	} // callseq 31
$L__BB0_41:
	mov.u64 	%rd50, $str$2;
	cvta.global.u64 	%rd51, %rd50;
	{ // callseq 32, 0
	.param .b64 param0;
	st.param.b64 	[param0], %rd51;
	.param .b64 param1;
	st.param.b64 	[param1], 0;
	.param .b32 retval0;
	call.uni (retval0), 
	vprintf, 
	(
	param0, 
	param1
	);
	ld.param.b32 	%r233, [retval0];
	} // callseq 32
$L__BB0_42:
	shl.b32 	%r236, %r236, 1;
	shl.b32 	%r235, %r235, 1;
	bar.sync 	0;
	setp.gt.s32 	%p42, %r237, 3;
	mov.u32 	%r237, %r8;
	@%p42 bra 	$L__BB0_1;
	ret;
$L__BB0_44:
	setp.ne.s32 	%p28, %r33, %r235;
	@%p28 bra 	$L__BB0_46;
	ld.shared.u32 	%r249, [%r35];
	bra.uni 	$L__BB0_47;
$L__BB0_46:
	ld.shared.u32 	%r249, [%r35];
	ld.shared.u32 	%r250, [%r36];
	setp.gt.s32 	%p29, %r249, %r250;
	@%p29 bra 	$L__BB0_24;
$L__BB0_47:
	st.global.u32 	[%rd3], %r249;
	bra.uni 	$L__BB0_25;
$L__BB0_48:
	add.s32 	%r248, %r34, -1;
	add.s32 	%r247, %r33, 1;
	bra.uni 	$L__BB0_17;
$L__BB0_49:
	add.s32 	%r246, %r34, 1;
	bra.uni 	$L__BB0_17;

}


// ===== COMPILED SASS (sm_100) =====

	.target	sm_100

	.elftype	@"ET_EXEC"


//--------------------- .note.nv.tkinfo           --------------------------
	.section	.note.nv.tkinfo,"",@"SHT_NOTE"
	.sectionflags	@"SHF_NOTE_NV_TKINFO"
	.tkinfo
        /*0018*/ 	.word	0x00000002
        /*0030*/ 	.string	""
        /*0030*/ 	.string	"ptxas"
        /*0030*/ 	.string	"Cuda compilation tools, release 13.0, V13.0.88"
        /*0030*/ 	.string	"Build cuda_13.0.r13.0/compiler.36424714_0"
        /*0030*/ 	.string	"-arch sm_100 -m 64 "



//--------------------- .note.nv.cuinfo           --------------------------
	.section	.note.nv.cuinfo,"",@"SHT_NOTE"
	.sectionflags	@"SHF_NOTE_NV_CUINFO"
        /*0018*/ 	.short	0x0002
        /*001a*/ 	.short	0x0064
        /*001c*/ 	.short	0x0082
	.zero		2


//--------------------- .nv.info                  --------------------------
	.section	.nv.info,"",@"SHT_CUDA_INFO"
	.align	4


	//----- nvinfo : EIATTR_REGCOUNT
	.align		4
        /*0000*/ 	.byte	0x04, 0x2f
        /*0002*/ 	.short	(.L_4 - .L_3)
	.align		4
.L_3:
        /*0004*/ 	.word	index@(_Z4triePii)
        /*0008*/ 	.word	0x00000020


	//----- nvinfo : EIATTR_FRAME_SIZE
	.align		4
.L_4:
        /*000c*/ 	.byte	0x04, 0x11
        /*000e*/ 	.short	(.L_6 - .L_5)
	.align		4
.L_5:
        /*0010*/ 	.word	index@(_Z4triePii)
        /*0014*/ 	.word	0x00000008


	//----- nvinfo : EIATTR_MIN_STACK_SIZE
	.align		4
.L_6:
        /*0018*/ 	.byte	0x04, 0x12
        /*001a*/ 	.short	(.L_8 - .L_7)
	.align		4
.L_7:
        /*001c*/ 	.word	index@(_Z4triePii)
        /*0020*/ 	.word	0x00000008
.L_8:


//--------------------- .nv.compat                --------------------------
	.section	.nv.compat,"",@"SHT_CUDA_COMPAT_INFO"
	.align	4
        /*0000*/ 	.byte	0x02, 0x09, 0x00, 0x00, 0x02, 0x02, 0x01, 0x00, 0x02, 0x05, 0x05, 0x00, 0x03, 0x07, 0x01, 0x01
        /*0010*/ 	.byte	0x02, 0x03, 0x00, 0x00, 0x02, 0x06, 0x01, 0x00, 0x04, 0x0b, 0x08, 0x00, 0x09, 0x00, 0x00, 0x00
        /*0020*/ 	.byte	0x00, 0x00, 0x00, 0x00


//--------------------- .nv.info._Z4triePii       --------------------------
	.section	.nv.info._Z4triePii,"",@"SHT_CUDA_INFO"
	.sectionflags	@""
	.align	4


	//----- nvinfo : EIATTR_CUDA_API_VERSION
	.align		4
        /*0000*/ 	.byte	0x04, 0x37
        /*0002*/ 	.short	(.L_10 - .L_9)
.L_9:
        /*0004*/ 	.word	0x00000082


	//----- nvinfo : EIATTR_KPARAM_INFO
	.align		4
.L_10:
        /*0008*/ 	.byte	0x04, 0x17
        /*000a*/ 	.short	(.L_12 - .L_11)
.L_11:
        /*000c*/ 	.word	0x00000000
        /*0010*/ 	.short	0x0001
        /*0012*/ 	.short	0x0008
        /*0014*/ 	.byte	0x00, 0xf0, 0x11, 0x00


	//----- nvinfo : EIATTR_KPARAM_INFO
	.align		4
.L_12:
        /*0018*/ 	.byte	0x04, 0x17
        /*001a*/ 	.short	(.L_14 - .L_13)
.L_13:
        /*001c*/ 	.word	0x00000000
        /*0020*/ 	.short	0x0000
        /*0022*/ 	.short	0x0000
        /*0024*/ 	.byte	0x00, 0xf5, 0x21, 0x00


	//----- nvinfo : EIATTR_SPARSE_MMA_MASK
	.align		4
.L_14:
        /*0028*/ 	.byte	0x03, 0x50
        /*002a*/ 	.short	0x0000


	//----- nvinfo : EIATTR_MAXREG_COUNT
	.align		4
        /*002c*/ 	.byte	0x03, 0x1b
        /*002e*/ 	.short	0x00ff


	//----- nvinfo : EIATTR_NUM_BARRIERS
	.align		4
        /*0030*/ 	.byte	0x02, 0x4c
        /*0032*/ 	.byte	0x01
	.zero		1


	//----- nvinfo : EIATTR_EXTERNS
	.align		4
        /*0034*/ 	.byte	0x04, 0x0f
        /*0036*/ 	.short	(.L_16 - .L_15)


	//   ....[0]....
	.align		4
.L_15:
        /*0038*/ 	.word	index@(vprintf)


	//----- nvinfo : EIATTR_MERCURY_ISA_VERSION
	.align		4
.L_16:
        /*003c*/ 	.byte	0x03, 0x5f
        /*003e*/ 	.short	0x0101


	//----- nvinfo : EIATTR_VRC_CTA_INIT_COUNT
	.align		4
        /*0040*/ 	.byte	0x02, 0x4a
	.zero		1
	.zero		1


	//----- nvinfo : EIATTR_SYSCALL_OFFSETS
	.align		4
        /*0044*/ 	.byte	0x04, 0x46
        /*0046*/ 	.short	(.L_18 - .L_17)


	//   ....[0]....
.L_17:
        /*0048*/ 	.word	0x00000f70


	//   ....[1]....
        /*004c*/ 	.word	0x000010c0


	//   ....[2]....
        /*0050*/ 	.word	0x00001170


	//   ....[3]....
        /*0054*/ 	.word	0x00001210


	//   ....[4]....
        /*0058*/ 	.word	0x000012b0


	//   ....[5]....
        /*005c*/ 	.word	0x00001350


	//   ....[6]....
        /*0060*/ 	.word	0x000013f0


	//   ....[7]....
        /*0064*/ 	.word	0x00001490


	//   ....[8]....
        /*0068*/ 	.word	0x00001530


	//   ....[9]....
        /*006c*/ 	.word	0x000015d0


	//   ....[10]....
        /*0070*/ 	.word	0x00001670


	//   ....[11]....
        /*0074*/ 	.word	0x00001710


	//   ....[12]....
        /*0078*/ 	.word	0x000017b0


	//   ....[13]....
        /*007c*/ 	.word	0x00001850


	//   ....[14]....
        /*0080*/ 	.word	0x000018f0


	//   ....[15]....
        /*0084*/ 	.word	0x00001990


	//   ....[16]....
        /*0088*/ 	.word	0x00001a30


	//   ....[17]....
        /*008c*/ 	.word	0x00001bd0


	//   ....[18]....
        /*0090*/ 	.word	0x00001c80


	//   ....[19]....
        /*0094*/ 	.word	0x00001d20


	//   ....[20]....
        /*0098*/ 	.word	0x00001dc0


	//   ....[21]....
        /*009c*/ 	.word	0x00001e60


	//   ....[22]....
        /*00a0*/ 	.word	0x00001f00


	//   ....[23]....
        /*00a4*/ 	.word	0x00001fa0


	//   ....[24]....
        /*00a8*/ 	.word	0x00002040


	//   ....[25]....
        /*00ac*/ 	.word	0x00002190


	//   ....[26]....
        /*00b0*/ 	.word	0x00002240


	//   ....[27]....
        /*00b4*/ 	.word	0x000022e0


	//   ....[28]....
        /*00b8*/ 	.word	0x00002380


	//   ....[29]....
        /*00bc*/ 	.word	0x000024c0


	//   ....[30]....
        /*00c0*/ 	.word	0x000025d0


	//   ....[31]....
        /*00c4*/ 	.word	0x00002690


	//   ....[32]....
        /*00c8*/ 	.word	0x00002710


	//----- nvinfo : EIATTR_EXIT_INSTR_OFFSETS
	.align		4
.L_18:
        /*00cc*/ 	.byte	0x04, 0x1c
        /*00ce*/ 	.short	(.L_20 - .L_19)


	//   ....[0]....
.L_19:
        /*00d0*/ 	.word	0x000027b0


	//----- nvinfo : EIATTR_CRS_STACK_SIZE
	.align		4
.L_20:
        /*00d4*/ 	.byte	0x04, 0x1e
        /*00d6*/ 	.short	(.L_22 - .L_21)
.L_21:
        /*00d8*/ 	.word	0x00000000


	//----- nvinfo : EIATTR_CBANK_PARAM_SIZE
	.align		4
.L_22:
        /*00dc*/ 	.byte	0x03, 0x19
        /*00de*/ 	.short	0x000c


	//----- nvinfo : EIATTR_PARAM_CBANK
	.align		4
        /*00e0*/ 	.byte	0x04, 0x0a
        /*00e2*/ 	.short	(.L_24 - .L_23)
	.align		4
.L_23:
        /*00e4*/ 	.word	index@(.nv.constant0._Z4triePii)
        /*00e8*/ 	.short	0x0380
        /*00ea*/ 	.short	0x000c


	//----- nvinfo : EIATTR_SW_WAR
	.align		4
.L_24:
        /*00ec*/ 	.byte	0x04, 0x36
        /*00ee*/ 	.short	(.L_26 - .L_25)
.L_25:
        /*00f0*/ 	.word	0x00000008
.L_26:


//--------------------- .nv.callgraph             --------------------------
	.section	.nv.callgraph,"",@"SHT_CUDA_CALLGRAPH"
	.align	4
	.sectionentsize	8
	.align		4
        /*0000*/ 	.word	0x00000000
	.align		4
        /*0004*/ 	.word	0xffffffff
	.align		4
        /*0008*/ 	.word	index@(_Z4triePii)
	.align		4
        /*000c*/ 	.word	index@(vprintf)
	.align		4
        /*0010*/ 	.word	0x00000000
	.align		4
        /*0014*/ 	.word	0xfffffffe
	.align		4
        /*0018*/ 	.word	0x00000000
	.align		4
        /*001c*/ 	.word	0xfffffffd
	.align		4
        /*0020*/ 	.word	0x00000000
	.align		4
        /*0024*/ 	.word	0xfffffffc


//--------------------- .nv.constant4             --------------------------
	.section	.nv.constant4,"a",@progbits
	.align	8
	.align		8
.nv.constant4:
        /*0000*/ 	.dword	vprintf
	.align		8
        /*0008*/ 	.dword	$str
	.align		8
        /*0010*/ 	.dword	$str$1
	.align		8
        /*0018*/ 	.dword	$str$2


//--------------------- .text._Z4triePii          --------------------------
	.section	.text._Z4triePii,"ax",@progbits
	.align	128
        .global         _Z4triePii
        .type           _Z4triePii,@function
        .size           _Z4triePii,(.L_x_59 - _Z4triePii)
        .other          _Z4triePii,@"STO_CUDA_ENTRY STV_DEFAULT"
_Z4triePii:
.text._Z4triePii:
[----:B------:R-:W0:Y:S01]  /*0000*/  LDC R1, c[0x0][0x37c] ;  /* 0x0000df00ff017b82 */ /* 0x000e220000000800 */
[----:B------:R-:W1:Y:S01]  /*0010*/  LDCU UR4, c[0x0][0x2f8] ;  /* 0x00005f00ff0477ac */ /* 0x000e620008000800 */
[----:B------:R-:W2:Y:S01]  /*0020*/  S2R R25, SR_TID.X ;  /* 0x0000000000197919 */ /* 0x000ea20000002100 */
[----:B0-----:R-:W-:Y:S01]  /*0030*/  VIADD R1, R1, 0xfffffff8 ;  /* 0xfffffff801017836 */ /* 0x001fe20000000000 */
[----:B------:R-:W0:Y:S01]  /*0040*/  LDCU.64 UR38, c[0x0][0x380] ;  /* 0x00007000ff2677ac */ /* 0x000e220008000a00 */
[----:B------:R-:W-:Y:S02]  /*0050*/  IMAD.MOV.U32 R23, RZ, RZ, 0x1 ;  /* 0x00000001ff177424 */ /* 0x000fe400078e00ff */
[----:B------:R-:W-:Y:S01]  /*0060*/  IMAD.MOV.U32 R22, RZ, RZ, 0x1 ;  /* 0x00000001ff167424 */ /* 0x000fe200078e00ff */
[----:B------:R-:W3:Y:S01]  /*0070*/  LDCU UR6, c[0x0][0x388] ;  /* 0x00007100ff0677ac */ /* 0x000ee20008000800 */
[----:B------:R-:W4:Y:S01]  /*0080*/  LDCU UR5, c[0x0][0x2fc] ;  /* 0x00005f80ff0577ac */ /* 0x000f220008000800 */
[----:B------:R-:W2:Y:S01]  /*0090*/  LDCU.64 UR36, c[0x0][0x358] ;  /* 0x00006b00ff2477ac */ /* 0x000ea20008000a00 */
[----:B------:R-:W-:Y:S01]  /*00a0*/  BAR.SYNC.DEFER_BLOCKING 0x0 ;  /* 0x0000000000007b1d */ /* 0x000fe20000010000 */
[----:B-1----:R-:W-:Y:S01]  /*00b0*/  IADD3 R18, P0, PT, R1, UR4, RZ ;  /* 0x0000000401127c10 */ /* 0x002fe2000ff1e0ff */
[----:B0-----:R-:W-:Y:S01]  /*00c0*/  UIADD3 UR38, UP0, UPT, UR38, 0x10, URZ ;  /* 0x0000001026267890 */ /* 0x001fe2000ff1e0ff */
[----:B---3--:R-:W-:-:S03]  /*00d0*/  IMAD.U32 R19, RZ, RZ, UR6 ;  /* 0x00000006ff137e24 */ /* 0x008fc6000f8e00ff */
[----:B------:R-:W-:Y:S01]  /*00e0*/  UIADD3.X UR39, UPT, UPT, URZ, UR39, URZ, UP0, !UPT ;  /* 0x00000027ff277290 */ /* 0x000fe200087fe4ff */
[----:B--2-4-:R-:W-:-:S11]  /*00f0*/  IADD3.X R2, PT, PT, RZ, UR5, RZ, P0, !PT ;  /* 0x00000005ff027c10 */ /* 0x014fd600087fe4ff */
.L_x_57:
[C---:B------:R-:W-:Y:S02]  /*0100*/  ISETP.GE.AND P0, PT, R19.reuse, 0x2, PT ;  /* 0x000000021300780c */ /* 0x040fe40003f06270 */
[----:B------:R-:W-:-:S04]  /*0110*/  LEA.HI R0, R19, R19, RZ, 0x1 ;  /* 0x0000001313007211 */ /* 0x000fc800078f08ff */
[----:B------:R-:W-:-:S07]  /*0120*/  SHF.R.S32.HI R0, RZ, 0x1, R0 ;  /* 0x00000001ff007819 */ /* 0x000fce0000011400 */
[----:B0123--:R-:W-:Y:S05]  /*0130*/  @!P0 BRA `(.L_x_0) ;  /* 0x0000000c005c8947 */ /* 0x00ffea0003800000 */
[----:B------:R-:W0:Y:S01]  /*0140*/  LDC.64 R4, c[0x0][0x380] ;  /* 0x0000e000ff047b82 */ /* 0x000e220000000a00 */
[C---:B------:R-:W-:Y:S01]  /*0150*/  ISETP.GT.AND P0, PT, R22.reuse, RZ, PT ;  /* 0x000000ff1600720c */ /* 0x040fe20003f04270 */
[----:B------:R-:W-:Y:S02]  /*0160*/  IMAD.IADD R3, R22, 0x1, R23 ;  /* 0x0000000116037824 */ /* 0x000fe400078e0217 */
[----:B------:R-:W-:Y:S01]  /*0170*/  IMAD.MOV.U32 R14, RZ, RZ, RZ ;  /* 0x000000ffff0e7224 */ /* 0x000fe200078e00ff */
[----:B------:R-:W-:Y:S01]  /*0180*/  ISETP.EQ.AND P0, PT, R25, RZ, P0 ;  /* 0x000000ff1900720c */ /* 0x000fe20000702270 */
[----:B0-----:R-:W-:-:S12]  /*0190*/  IMAD.WIDE R4, R3, 0x4, R4 ;  /* 0x0000000403047825 */ /* 0x001fd800078e0204 */
.L_x_19:
[----:B------:R-:W-:Y:S04]  /*01a0*/  BSSY.RECONVERGENT B0, `(.L_x_1) ;  /* 0x0000085000007945 */ /* 0x000fe80003800200 */
[----:B0123--:R-:W-:Y:S05]  /*01b0*/  @!P0 BRA `(.L_x_2) ;  /* 0x00000008000c8947 */ /* 0x00ffea0003800000 */
[----:B------:R-:W-:Y:S01]  /*01c0*/  ISETP.GE.U32.AND P1, PT, R22, 0x8, PT ;  /* 0x000000081600780c */ /* 0x000fe20003f26070 */
[----:B------:R-:W-:Y:S02]  /*01d0*/  IMAD R10, R3, R14, RZ ;  /* 0x0000000e030a7224 */ /* 0x000fe400078e02ff */
[----:B------:R-:W-:-:S10]  /*01e0*/  IMAD.MOV.U32 R15, RZ, RZ, RZ ;  /* 0x000000ffff0f7224 */ /* 0x000fd400078e00ff */
[----:B------:R-:W-:Y:S05]  /*01f0*/  @!P1 BRA `(.L_x_3) ;  /* 0x0000000000d49947 */ /* 0x000fea0003800000 */
[----:B------:R-:W0:Y:S01]  /*0200*/  S2UR UR6, SR_CgaCtaId ;  /* 0x00000000000679c3 */ /* 0x000e220000008800 */
[----:B------:R-:W-:Y:S01]  /*0210*/  UMOV UR4, 0x400 ;  /* 0x0000040000047882 */ /* 0x000fe20000000000 */
[----:B------:R-:W-:Y:S01]  /*0220*/  LOP3.LUT R12, R22, 0x7ffffff8, RZ, 0xc0, !PT ;  /* 0x7ffffff8160c7812 */ /* 0x000fe200078ec0ff */
[----:B------:R-:W-:Y:S01]  /*0230*/  UIADD3 UR5, UPT, UPT, UR4, 0x20, URZ ;  /* 0x0000002004057890 */ /* 0x000fe2000fffe0ff */
[----:B------:R-:W-:Y:S02]  /*0240*/  IMAD.MOV.U32 R11, RZ, RZ, R10 ;  /* 0x000000ffff0b7224 */ /* 0x000fe400078e000a */
[----:B------:R-:W-:Y:S01]  /*0250*/  IADD3 R12, PT, PT, -R12, RZ, RZ ;  /* 0x000000ff0c0c7210 */ /* 0x000fe20007ffe1ff */
[----:B0-----:R-:W-:Y:S02]  /*0260*/  ULEA UR4, UR6, UR4, 0x18 ;  /* 0x0000000406047291 */ /* 0x001fe4000f8ec0ff */
[----:B------:R-:W-:Y:S02]  /*0270*/  ULEA UR5, UR6, UR5, 0x18 ;  /* 0x0000000506057291 */ /* 0x000fe4000f8ec0ff */
[----:B------:R-:W-:-:S02]  /*0280*/  UIADD3 UR4, UPT, UPT, UR4, 0x10, URZ ;  /* 0x0000001004047890 */ /* 0x000fc4000fffe0ff */
[----:B------:R-:W-:-:S12]  /*0290*/  UIADD3 UR5, UPT, UPT, UR5, 0x10, URZ ;  /* 0x0000001005057890 */ /* 0x000fd8000fffe0ff */
.L_x_4:
[----:B0-----:R-:W-:Y:S02]  /*02a0*/  IMAD.U32 R6, RZ, RZ, UR38 ;  /* 0x00000026ff067e24 */ /* 0x001fe4000f8e00ff */
[----:B------:R-:W-:Y:S02]  /*02b0*/  IMAD.U32 R7, RZ, RZ, UR39 ;  /* 0x00000027ff077e24 */ /* 0x000fe4000f8e00ff */
[----:B------:R-:W-:-:S04]  /*02c0*/  IMAD.WIDE R8, R11, 0x4, R4 ;  /* 0x000000040b087825 */ /* 0x000fc800078e0204 */
[----:B------:R-:W-:Y:S01]  /*02d0*/  IMAD.WIDE R6, R11, 0x4, R6 ;  /* 0x000000040b067825 */ /* 0x000fe200078e0206 */
[----:B------:R-:W2:Y:S04]  /*02e0*/  LDG.E R26, desc[UR36][R8.64] ;  /* 0x00000024081a7981 */ /* 0x000ea8000c1e1900 */
[----:B------:R-:W3:Y:S04]  /*02f0*/  LDG.E R24, desc[UR36][R6.64+-0x10] ;  /* 0xfffff02406187981 */ /* 0x000ee8000c1e1900 */
[----:B------:R-:W4:Y:S04]  /*0300*/  LDG.E R27, desc[UR36][R6.64+-0xc] ;  /* 0xfffff424061b7981 */ /* 0x000f28000c1e1900 */
[----:B------:R-:W5:Y:S04]  /*0310*/  LDG.E R28, desc[UR36][R8.64+0x4] ;  /* 0x00000424081c7981 */ /* 0x000f68000c1e1900 */
        /* <DEDUP_REMOVED lines=8> */
[----:B---3--:R0:W-:Y:S04]  /*03a0*/  STS [UR4+-0x10], R24 ;  /* 0xfffff018ff007988 */ /* 0x0081e80008000804 */
[----:B--2---:R1:W-:Y:S04]  /*03b0*/  STS [UR5+-0x10], R26 ;  /* 0xfffff01aff007988 */ /* 0x0043e80008000805 */
[----:B----4-:R-:W-:Y:S04]  /*03c0*/  STS [UR4+-0xc], R27 ;  /* 0xfffff41bff007988 */ /* 0x010fe80008000804 */
[----:B-----5:R-:W-:Y:S04]  /*03d0*/  STS [UR5+-0xc], R28 ;  /* 0xfffff41cff007988 */ /* 0x020fe80008000805 */
[----:B0-----:R-:W2:Y:S04]  /*03e0*/  LDG.E R24, desc[UR36][R8.64+0xc] ;  /* 0x00000c2408187981 */ /* 0x001ea8000c1e1900 */
[----:B------:R0:W-:Y:S04]  /*03f0*/  STS [UR4+-0x8], R13 ;  /* 0xfffff80dff007988 */ /* 0x0001e80008000804 */
[----:B-1----:R-:W3:Y:S04]  /*0400*/  LDG.E R26, desc[UR36][R8.64+0x14] ;  /* 0x00001424081a7981 */ /* 0x002ee8000c1e1900 */
[----:B0-----:R-:W4:Y:S04]  /*0410*/  LDG.E R13, desc[UR36][R8.64+0x10] ;  /* 0x00001024080d7981 */ /* 0x001f28000c1e1900 */
[----:B------:R-:W5:Y:S01]  /*0420*/  LDG.E R27, desc[UR36][R8.64+0x18] ;  /* 0x00001824081b7981 */ /* 0x000f62000c1e1900 */
[----:B------:R-:W-:-:S03]  /*0430*/  VIADD R12, R12, 0x8 ;  /* 0x000000080c0c7836 */ /* 0x000fc60000000000 */
[----:B------:R0:W-:Y:S02]  /*0440*/  STS [UR5+-0x8], R29 ;  /* 0xfffff81dff007988 */ /* 0x0001e40008000805 */
[----:B------:R-:W-:Y:S02]  /*0450*/  ISETP.NE.AND P1, PT, R12, RZ, PT ;  /* 0x000000ff0c00720c */ /* 0x000fe40003f25270 */
[----:B------:R0:W-:Y:S01]  /*0460*/  STS [UR4+-0x4], R16 ;  /* 0xfffffc10ff007988 */ /* 0x0001e20008000804 */
[----:B------:R-:W-:-:S03]  /*0470*/  VIADD R11, R11, 0x8 ;  /* 0x000000080b0b7836 */ /* 0x000fc60000000000 */
[----:B--2---:R0:W-:Y:S04]  /*0480*/  STS [UR5+-0x4], R24 ;  /* 0xfffffc18ff007988 */ /* 0x0041e80008000805 */
[----:B------:R0:W-:Y:S04]  /*0490*/  STS [UR4], R20 ;  /* 0x00000014ff007988 */ /* 0x0001e80008000804 */
[----:B----4-:R0:W-:Y:S04]  /*04a0*/  STS [UR5], R13 ;  /* 0x0000000dff007988 */ /* 0x0101e80008000805 */
[----:B------:R0:W-:Y:S04]  /*04b0*/  STS [UR4+0x4], R17 ;  /* 0x00000411ff007988 */ /* 0x0001e80008000804 */
[----:B---3--:R0:W-:Y:S04]  /*04c0*/  STS [UR5+0x4], R26 ;  /* 0x0000041aff007988 */ /* 0x0081e80008000805 */
[----:B------:R0:W-:Y:S04]  /*04d0*/  STS [UR4+0x8], R15 ;  /* 0x0000080fff007988 */ /* 0x0001e80008000804 */
[----:B-----5:R0:W-:Y:S04]  /*04e0*/  STS [UR5+0x8], R27 ;  /* 0x0000081bff007988 */ /* 0x0201e80008000805 */
[----:B------:R0:W-:Y:S01]  /*04f0*/  STS [UR4+0xc], R21 ;  /* 0x00000c15ff007988 */ /* 0x0001e20008000804 */
[----:B------:R-:W-:-:S03]  /*0500*/  UIADD3 UR4, UPT, UPT, UR4, 0x20, URZ ;  /* 0x0000002004047890 */ /* 0x000fc6000fffe0ff */
[----:B------:R0:W-:Y:S01]  /*0510*/  STS [UR5+0xc], R6 ;  /* 0x00000c06ff007988 */ /* 0x0001e20008000805 */
[----:B------:R-:W-:Y:S01]  /*0520*/  UIADD3 UR5, UPT, UPT, UR5, 0x20, URZ ;  /* 0x0000002005057890 */ /* 0x000fe2000fffe0ff */
[----:B------:R-:W-:Y:S11]  /*0530*/  @P1 BRA `(.L_x_4) ;  /* 0xfffffffc00581947 */ /* 0x000ff6000383ffff */
[----:B0-----:R-:W-:-:S07]  /*0540*/  LOP3.LUT R15, R22, 0x7ffffff8, RZ, 0xc0, !PT ;  /* 0x7ffffff8160f7812 */ /* 0x001fce00078ec0ff */
.L_x_3:
[----:B------:R-:W-:-:S04]  /*0550*/  LOP3.LUT R6, R22, 0x7, RZ, 0xc0, !PT ;  /* 0x0000000716067812 */ /* 0x000fc800078ec0ff */
[----:B------:R-:W-:-:S13]  /*0560*/  ISETP.NE.AND P1, PT, R6, RZ, PT ;  /* 0x000000ff0600720c */ /* 0x000fda0003f25270 */
[----:B------:R-:W-:Y:S05]  /*0570*/  @!P1 BRA `(.L_x_2) ;  /* 0x00000004001c9947 */ /* 0x000fea0003800000 */
[----:B------:R-:W-:Y:S02]  /*0580*/  IADD3 R6, PT, PT, R6, -0x1, RZ ;  /* 0xffffffff06067810 */ /* 0x000fe40007ffe0ff */
[----:B------:R-:W-:Y:S02]  /*0590*/  LOP3.LUT P2, R26, R22, 0x3, RZ, 0xc0, !PT ;  /* 0x00000003161a7812 */ /* 0x000fe4000784c0ff */
[----:B------:R-:W-:-:S13]  /*05a0*/  ISETP.GE.U32.AND P1, PT, R6, 0x3, PT ;  /* 0x000000030600780c */ /* 0x000fda0003f26070 */
[----:B------:R-:W-:Y:S05]  /*05b0*/  @!P1 BRA `(.L_x_5) ;  /* 0x0000000000709947 */ /* 0x000fea0003800000 */
[----:B------:R-:W0:Y:S01]  /*05c0*/  LDC.64 R6, c[0x0][0x380] ;  /* 0x0000e000ff067b82 */ /* 0x000e220000000a00 */
[----:B------:R-:W-:-:S04]  /*05d0*/  IMAD.IADD R9, R10, 0x1, R15 ;  /* 0x000000010a097824 */ /* 0x000fc800078e020f */
[----:B0-----:R-:W-:-:S05]  /*05e0*/  IMAD.WIDE R6, R9, 0x4, R6 ;  /* 0x0000000409067825 */ /* 0x001fca00078e0206 */
[----:B------:R-:W2:Y:S01]  /*05f0*/  LDG.E R11, desc[UR36][R6.64] ;  /* 0x00000024060b7981 */ /* 0x000ea2000c1e1900 */
[----:B------:R-:W-:-:S03]  /*0600*/  IMAD.WIDE R8, R3, 0x4, R6 ;  /* 0x0000000403087825 */ /* 0x000fc600078e0206 */
[----:B------:R-:W3:Y:S04]  /*0610*/  LDG.E R17, desc[UR36][R6.64+0x4] ;  /* 0x0000042406117981 */ /* 0x000ee8000c1e1900 */
[----:B------:R-:W4:Y:S04]  /*0620*/  LDG.E R20, desc[UR36][R8.64] ;  /* 0x0000002408147981 */ /* 0x000f28000c1e1900 */
[----:B------:R-:W5:Y:S04]  /*0630*/  LDG.E R16, desc[UR36][R8.64+0x4] ;  /* 0x0000042408107981 */ /* 0x000f68000c1e1900 */
[----:B------:R-:W5:Y:S04]  /*0640*/  LDG.E R13, desc[UR36][R6.64+0x8] ;  /* 0x00000824060d7981 */ /* 0x000f68000c1e1900 */
[----:B------:R-:W5:Y:S04]  /*0650*/  LDG.E R12, desc[UR36][R8.64+0x8] ;  /* 0x00000824080c7981 */ /* 0x000f68000c1e1900 */
[----:B------:R-:W5:Y:S04]  /*0660*/  LDG.E R21, desc[UR36][R6.64+0xc] ;  /* 0x00000c2406157981 */ /* 0x000f68000c1e1900 */
[----:B------:R-:W5:Y:S01]  /*0670*/  LDG.E R28, desc[UR36][R8.64+0xc] ;  /* 0x00000c24081c7981 */ /* 0x000f62000c1e1900 */
[----:B------:R-:W0:Y:S01]  /*0680*/  S2R R27, SR_CgaCtaId ;  /* 0x00000000001b7919 */ /* 0x000e220000008800 */
[----:B------:R-:W-:-:S05]  /*0690*/  MOV R24, 0x400 ;  /* 0x0000040000187802 */ /* 0x000fca0000000f00 */
[----:B------:R-:W-:Y:S01]  /*06a0*/  VIADD R29, R24, 0x20 ;  /* 0x00000020181d7836 */ /* 0x000fe20000000000 */
[----:B0-----:R-:W-:-:S04]  /*06b0*/  LEA R24, R27, R24, 0x18 ;  /* 0x000000181b187211 */ /* 0x001fc800078ec0ff */
[----:B------:R-:W-:Y:S01]  /*06c0*/  LEA R27, R27, R29, 0x18 ;  /* 0x0000001d1b1b7211 */ /* 0x000fe200078ec0ff */
[----:B------:R-:W-:-:S04]  /*06d0*/  IMAD R24, R15, 0x4, R24 ;  /* 0x000000040f187824 */ /* 0x000fc800078e0218 */
[C---:B------:R-:W-:Y:S01]  /*06e0*/  IMAD R27, R15.reuse, 0x4, R27 ;  /* 0x000000040f1b7824 */ /* 0x040fe200078e021b */
[----:B------:R-:W-:Y:S01]  /*06f0*/  IADD3 R15, PT, PT, R15, 0x4, RZ ;  /* 0x000000040f0f7810 */ /* 0x000fe20007ffe0ff */
[----:B--2---:R0:W-:Y:S04]  /*0700*/  STS [R24], R11 ;  /* 0x0000000b18007388 */ /* 0x0041e80000000800 */
[----:B----4-:R0:W-:Y:S04]  /*0710*/  STS [R27], R20 ;  /* 0x000000141b007388 */ /* 0x0101e80000000800 */
[----:B---3--:R0:W-:Y:S04]  /*0720*/  STS [R24+0x4], R17 ;  /* 0x0000041118007388 */ /* 0x0081e80000000800 */
[----:B-----5:R0:W-:Y:S04]  /*0730*/  STS [R27+0x4], R16 ;  /* 0x000004101b007388 */ /* 0x0201e80000000800 */
[----:B------:R0:W-:Y:S04]  /*0740*/  STS [R24+0x8], R13 ;  /* 0x0000080d18007388 */ /* 0x0001e80000000800 */
[----:B------:R0:W-:Y:S04]  /*0750*/  STS [R27+0x8], R12 ;  /* 0x0000080c1b007388 */ /* 0x0001e80000000800 */
[----:B------:R0:W-:Y:S04]  /*0760*/  STS [R24+0xc], R21 ;  /* 0x00000c1518007388 */ /* 0x0001e80000000800 */
[----:B------:R0:W-:Y:S02]  /*0770*/  STS [R27+0xc], R28 ;  /* 0x00000c1c1b007388 */ /* 0x0001e40000000800 */
.L_x_5:
[----:B------:R-:W-:Y:S05]  /*0780*/  @!P2 BRA `(.L_x_2) ;  /* 0x000000000098a947 */ /* 0x000fea0003800000 */
[----:B------:R-:W-:Y:S02]  /*0790*/  ISETP.NE.AND P1, PT, R26, 0x1, PT ;  /* 0x000000011a00780c */ /* 0x000fe40003f25270 */
[----:B------:R-:W-:-:S04]  /*07a0*/  LOP3.LUT R6, R22, 0x1, RZ, 0xc0, !PT ;  /* 0x0000000116067812 */ /* 0x000fc800078ec0ff */
[----:B------:R-:W-:-:S07]  /*07b0*/  ISETP.NE.U32.AND P2, PT, R6, 0x1, PT ;  /* 0x000000010600780c */ /* 0x000fce0003f45070 */
[----:B0-----:R-:W0:Y:S01]  /*07c0*/  @P1 S2R R12, SR_CgaCtaId ;  /* 0x00000000000c1919 */ /* 0x001e220000008800 */
[----:B------:R-:W1:Y:S01]  /*07d0*/  @P1 LDC.64 R6, c[0x0][0x380] ;  /* 0x0000e000ff061b82 */ /* 0x000e620000000a00 */
[----:B------:R-:W-:-:S05]  /*07e0*/  @P1 MOV R11, 0x400 ;  /* 0x00000400000b1802 */ /* 0x000fca0000000f00 */
[----:B------:R-:W-:Y:S02]  /*07f0*/  @P1 VIADD R13, R11, 0x20 ;  /* 0x000000200b0d1836 */ /* 0x000fe40000000000 */
[----:B------:R-:W2:Y:S01]  /*0800*/  @!P2 LDC.64 R8, c[0x0][0x380] ;  /* 0x0000e000ff08ab82 */ /* 0x000ea20000000a00 */
[C---:B0-----:R-:W-:Y:S02]  /*0810*/  @P1 LEA R16, R12.reuse, R11, 0x18 ;  /* 0x0000000b0c101211 */ /* 0x041fe400078ec0ff */
[----:B------:R-:W-:Y:S01]  /*0820*/  @P1 LEA R12, R12, R13, 0x18 ;  /* 0x0000000d0c0c1211 */ /* 0x000fe200078ec0ff */
[----:B------:R-:W-:Y:S02]  /*0830*/  @P1 IMAD.IADD R13, R10, 0x1, R15 ;  /* 0x000000010a0d1824 */ /* 0x000fe400078e020f */
[C---:B------:R-:W-:Y:S02]  /*0840*/  @P1 IMAD R17, R15.reuse, 0x4, R16 ;  /* 0x000000040f111824 */ /* 0x040fe400078e0210 */
[C---:B------:R-:W-:Y:S01]  /*0850*/  @P1 IMAD R16, R15.reuse, 0x4, R12 ;  /* 0x000000040f101824 */ /* 0x040fe200078e020c */
[----:B------:R-:W-:Y:S01]  /*0860*/  @P1 IADD3 R15, PT, PT, R15, 0x2, RZ ;  /* 0x000000020f0f1810 */ /* 0x000fe20007ffe0ff */
[----:B-1----:R-:W-:-:S04]  /*0870*/  @P1 IMAD.WIDE R6, R13, 0x4, R6 ;  /* 0x000000040d061825 */ /* 0x002fc800078e0206 */
[----:B------:R-:W-:Y:S01]  /*0880*/  @!P2 IMAD.IADD R11, R10, 0x1, R15 ;  /* 0x000000010a0ba824 */ /* 0x000fe200078e020f */
[----:B------:R-:W3:Y:S03]  /*0890*/  @P1 LDG.E R20, desc[UR36][R6.64] ;  /* 0x0000002406141981 */ /* 0x000ee6000c1e1900 */
[----:B--2---:R-:W-:Y:S01]  /*08a0*/  @!P2 IMAD.WIDE R8, R11, 0x4, R8 ;  /* 0x000000040b08a825 */ /* 0x004fe200078e0208 */
[----:B------:R-:W2:Y:S03]  /*08b0*/  @P1 LDG.E R24, desc[UR36][R6.64+0x4] ;  /* 0x0000042406181981 */ /* 0x000ea6000c1e1900 */
[----:B------:R-:W-:-:S04]  /*08c0*/  @P1 IMAD.WIDE R10, R3, 0x4, R6 ;  /* 0x00000004030a1825 */ /* 0x000fc800078e0206 */
[----:B------:R-:W-:Y:S01]  /*08d0*/  @!P2 IMAD.WIDE R12, R3, 0x4, R8 ;  /* 0x00000004030ca825 */ /* 0x000fe200078e0208 */
[----:B------:R-:W4:Y:S04]  /*08e0*/  @P1 LDG.E R21, desc[UR36][R10.64] ;  /* 0x000000240a151981 */ /* 0x000f28000c1e1900 */
[----:B------:R-:W5:Y:S04]  /*08f0*/  @P1 LDG.E R27, desc[UR36][R10.64+0x4] ;  /* 0x000004240a1b1981 */ /* 0x000f68000c1e1900 */
[----:B------:R-:W5:Y:S04]  /*0900*/  @!P2 LDG.E R8, desc[UR36][R8.64] ;  /* 0x000000240808a981 */ /* 0x000f68000c1e1900 */
[----:B------:R-:W5:Y:S01]  /*0910*/  @!P2 LDG.E R12, desc[UR36][R12.64] ;  /* 0x000000240c0ca981 */ /* 0x000f62000c1e1900 */
[----:B------:R-:W0:Y:S01]  /*0920*/  @!P2 S2R R29, SR_CgaCtaId ;  /* 0x00000000001da919 */ /* 0x000e220000008800 */
[----:B------:R-:W-:-:S05]  /*0930*/  @!P2 MOV R26, 0x400 ;  /* 0x00000400001aa802 */ /* 0x000fca0000000f00 */
[----:B------:R-:W-:Y:S01]  /*0940*/  @!P2 VIADD R28, R26, 0x20 ;  /* 0x000000201a1ca836 */ /* 0x000fe20000000000 */
[----:B0-----:R-:W-:-:S04]  /*0950*/  @!P2 LEA R26, R29, R26, 0x18 ;  /* 0x0000001a1d1aa211 */ /* 0x001fc800078ec0ff */
[----:B------:R-:W-:Y:S01]  /*0960*/  @!P2 LEA R28, R29, R28, 0x18 ;  /* 0x0000001c1d1ca211 */ /* 0x000fe200078ec0ff */
[----:B------:R-:W-:-:S04]  /*0970*/  @!P2 IMAD R29, R15, 0x4, R26 ;  /* 0x000000040f1da824 */ /* 0x000fc800078e021a */
[----:B------:R-:W-:Y:S01]  /*0980*/  @!P2 IMAD R15, R15, 0x4, R28 ;  /* 0x000000040f0fa824 */ /* 0x000fe200078e021c */
[----:B---3--:R1:W-:Y:S04]  /*0990*/  @P1 STS [R17], R20 ;  /* 0x0000001411001388 */ /* 0x0083e80000000800 */
[----:B----4-:R1:W-:Y:S04]  /*09a0*/  @P1 STS [R16], R21 ;  /* 0x0000001510001388 */ /* 0x0103e80000000800 */
[----:B--2---:R1:W-:Y:S04]  /*09b0*/  @P1 STS [R17+0x4], R24 ;  /* 0x0000041811001388 */ /* 0x0043e80000000800 */
[----:B-----5:R1:W-:Y:S04]  /*09c0*/  @P1 STS [R16+0x4], R27 ;  /* 0x0000041b10001388 */ /* 0x0203e80000000800 */
[----:B------:R1:W-:Y:S04]  /*09d0*/  @!P2 STS [R29], R8 ;  /* 0x000000081d00a388 */ /* 0x0003e80000000800 */
[----:B------:R1:W-:Y:S02]  /*09e0*/  @!P2 STS [R15], R12 ;  /* 0x0000000c0f00a388 */ /* 0x0003e40000000800 */
.L_x_2:
[----:B------:R-:W-:Y:S05]  /*09f0*/  BSYNC.RECONVERGENT B0 ;  /* 0x0000000000007941 */ /* 0x000fea0003800200 */
.L_x_1:
[----:B------:R-:W-:Y:S01]  /*0a00*/  BAR.SYNC.DEFER_BLOCKING 0x0 ;  /* 0x0000000000007b1d */ /* 0x000fe20000010000 */
[----:B------:R-:W-:-:S05]  /*0a10*/  ISETP.GE.AND P1, PT, R25, R3, PT ;  /* 0x000000031900720c */ /* 0x000fca0003f26270 */
[----:B------:R-:W-:Y:S08]  /*0a20*/  BSSY.RECONVERGENT B0, `(.L_x_6) ;  /* 0x0000044000007945 */ /* 0x000ff00003800200 */
[----:B------:R-:W-:Y:S05]  /*0a30*/  @P1 BRA `(.L_x_7) ;  /* 0x0000000400081947 */ /* 0x000fea0003800000 */
[CC--:B------:R-:W-:Y:S01]  /*0a40*/  ISETP.GT.AND P1, PT, R25.reuse, R22.reuse, PT ;  /* 0x000000161900720c */ /* 0x0c0fe20003f24270 */
[----:B------:R-:W-:Y:S01]  /*0a50*/  BSSY.RECONVERGENT B1, `(.L_x_8) ;  /* 0x000002d000017945 */ /* 0x000fe20003800200 */
[CC--:B------:R-:W-:Y:S02]  /*0a60*/  IADD3 R6, PT, PT, R25.reuse, -R22.reuse, RZ ;  /* 0x8000001619067210 */ /* 0x0c0fe40007ffe0ff */
[----:B------:R-:W-:Y:S02]  /*0a70*/  VIMNMX R9, PT, PT, R25, R22, PT ;  /* 0x0000001619097248 */ /* 0x000fe40003fe0100 */
[----:B------:R-:W-:-:S05]  /*0a80*/  SEL R6, R6, RZ, P1 ;  /* 0x000000ff06067207 */ /* 0x000fca0000800000 */
[----:B------:R-:W-:-:S07]  /*0a90*/  IMAD.MOV.U32 R7, RZ, RZ, R6 ;  /* 0x000000ffff077224 */ /* 0x000fce00078e0006 */
.L_x_15:
[----:B------:R-:W-:Y:S01]  /*0aa0*/  BSSY.RECONVERGENT B2, `(.L_x_9) ;  /* 0x000001e000027945 */ /* 0x000fe20003800200 */
.L_x_13:
[----:B-1----:R-:W-:Y:S01]  /*0ab0*/  IMAD.IADD R8, R9, 0x1, -R6 ;  /* 0x0000000109087824 */ /* 0x002fe200078e0a06 */
[----:B------:R-:W-:Y:S04]  /*0ac0*/  BSSY.RELIABLE B3, `(.L_x_10) ;  /* 0x0000019000037945 */ /* 0x000fe80003800100 */
[----:B------:R-:W-:-:S04]  /*0ad0*/  IABS R8, R8 ;  /* 0x0000000800087213 */ /* 0x000fc80000000000 */
[----:B------:R-:W-:-:S04]  /*0ae0*/  LEA.HI R8, R8, R8, RZ, 0x1 ;  /* 0x0000000808087211 */ /* 0x000fc800078f08ff */
[----:B------:R-:W-:-:S05]  /*0af0*/  SHF.R.S32.HI R8, RZ, 0x1, R8 ;  /* 0x00000001ff087819 */ /* 0x000fca0000011408 */
[--C-:B------:R-:W-:Y:S02]  /*0b00*/  IMAD.IADD R10, R7, 0x1, R8.reuse ;  /* 0x00000001070a7824 */ /* 0x100fe400078e0208 */
[----:B0-----:R-:W-:-:S03]  /*0b10*/  IMAD.IADD R13, R9, 0x1, -R8 ;  /* 0x00000001090d7824 */ /* 0x001fc600078e0a08 */
[----:B------:R-:W-:-:S04]  /*0b20*/  ISETP.GT.AND P1, PT, R10, R23, PT ;  /* 0x000000170a00720c */ /* 0x000fc80003f24270 */
[----:B------:R-:W-:-:S13]  /*0b30*/  ISETP.LT.OR P1, PT, R13, RZ, P1 ;  /* 0x000000ff0d00720c */ /* 0x000fda0000f21670 */
[----:B------:R-:W-:Y:S05]  /*0b40*/  @P1 BRA `(.L_x_11) ;  /* 0x0000000000401947 */ /* 0x000fea0003800000 */
[----:B------:R-:W0:Y:S01]  /*0b50*/  S2UR UR5, SR_CgaCtaId ;  /* 0x00000000000579c3 */ /* 0x000e220000008800 */
[----:B------:R-:W-:Y:S01]  /*0b60*/  ISETP.NE.AND P1, PT, R10, RZ, PT ;  /* 0x000000ff0a00720c */ /* 0x000fe20003f25270 */
[----:B------:R-:W-:Y:S02]  /*0b70*/  UMOV UR4, 0x400 ;  /* 0x0000040000047882 */ /* 0x000fe40000000000 */
[----:B------:R-:W-:Y:S01]  /*0b80*/  UIADD3 UR6, UPT, UPT, UR4, 0x20, URZ ;  /* 0x0000002004067890 */ /* 0x000fe2000fffe0ff */
[----:B------:R-:W-:Y:S01]  /*0b90*/  ISETP.EQ.OR P1, PT, R13, R22, !P1 ;  /* 0x000000160d00720c */ /* 0x000fe20004f22670 */
[----:B0-----:R-:W-:Y:S02]  /*0ba0*/  ULEA UR4, UR5, UR4, 0x18 ;  /* 0x0000000405047291 */ /* 0x001fe4000f8ec0ff */
[----:B------:R-:W-:-:S04]  /*0bb0*/  ULEA UR6, UR5, UR6, 0x18 ;  /* 0x0000000605067291 */ /* 0x000fc8000f8ec0ff */
[----:B------:R-:W-:Y:S02]  /*0bc0*/  LEA R12, R13, UR4, 0x2 ;  /* 0x000000040d0c7c11 */ /* 0x000fe4000f8e10ff */
[----:B------:R-:W-:-:S04]  /*0bd0*/  LEA R15, R10, UR6, 0x2 ;  /* 0x000000060a0f7c11 */ /* 0x000fc8000f8e10ff */
[----:B------:R-:W-:Y:S05]  /*0be0*/  @P1 BREAK.RELIABLE B3 ;  /* 0x0000000000031942 */ /* 0x000fea0003800100 */
[----:B------:R-:W-:Y:S05]  /*0bf0*/  @P1 BRA `(.L_x_12) ;  /* 0x0000000000201947 */ /* 0x000fea0003800000 */
[----:B------:R-:W-:Y:S04]  /*0c00*/  LDS R8, [R12] ;  /* 0x000000000c087984 */ /* 0x000fe80000000800 */
[----:B------:R-:W0:Y:S02]  /*0c10*/  LDS R11, [R15+-0x4] ;  /* 0xfffffc000f0b7984 */ /* 0x000e240000000800 */
[----:B0-----:R-:W-:-:S13]  /*0c20*/  ISETP.GT.AND P1, PT, R8, R11, PT ;  /* 0x0000000b0800720c */ /* 0x001fda0003f24270 */
[----:B------:R-:W-:Y:S05]  /*0c30*/  @P1 BREAK.RELIABLE B3 ;  /* 0x0000000000031942 */ /* 0x000fea0003800100 */
[----:B------:R-:W-:Y:S05]  /*0c40*/  @P1 BRA `(.L_x_12) ;  /* 0x00000000000c1947 */ /* 0x000fea0003800000 */
.L_x_11:
[----:B------:R-:W-:Y:S05]  /*0c50*/  BSYNC.RELIABLE B3 ;  /* 0x0000000000037941 */ /* 0x000fea0003800100 */
.L_x_10:
[----:B------:R-:W-:Y:S01]  /*0c60*/  IADD3 R6, PT, PT, R13, 0x1, RZ ;  /* 0x000000010d067810 */ /* 0x000fe20007ffe0ff */
[----:B------:R-:W-:Y:S06]  /*0c70*/  BRA `(.L_x_13) ;  /* 0xfffffffc008c7947 */ /* 0x000fec000383ffff */
.L_x_12:
[----:B------:R-:W-:Y:S05]  /*0c80*/  BSYNC.RECONVERGENT B2 ;  /* 0x0000000000027941 */ /* 0x000fea0003800200 */
.L_x_9:
[----:B------:R-:W-:-:S04]  /*0c90*/  ISETP.NE.AND P1, PT, R13, RZ, PT ;  /* 0x000000ff0d00720c */ /* 0x000fc80003f25270 */
[----:B------:R-:W-:-:S13]  /*0ca0*/  ISETP.EQ.OR P1, PT, R10, R23, !P1 ;  /* 0x000000170a00720c */ /* 0x000fda0004f22670 */
[----:B------:R-:W-:Y:S05]  /*0cb0*/  @P1 BRA `(.L_x_14) ;  /* 0x0000000000181947 */ /* 0x000fea0003800000 */
[----:B------:R-:W-:Y:S04]  /*0cc0*/  LDS R7, [R12+-0x4] ;  /* 0xfffffc000c077984 */ /* 0x000fe80000000800 */
[----:B------:R-:W0:Y:S02]  /*0cd0*/  LDS R8, [R15] ;  /* 0x000000000f087984 */ /* 0x000e240000000800 */
[----:B0-----:R-:W-:-:S13]  /*0ce0*/  ISETP.GT.AND P1, PT, R7, R8, PT ;  /* 0x000000080700720c */ /* 0x001fda0003f24270 */
[----:B------:R-:W-:Y:S02]  /*0cf0*/  @P1 VIADD R9, R13, 0xffffffff ;  /* 0xffffffff0d091836 */ /* 0x000fe40000000000 */
[----:B------:R-:W-:Y:S01]  /*0d00*/  @P1 VIADD R7, R10, 0x1 ;  /* 0x000000010a071836 */ /* 0x000fe20000000000 */
[----:B------:R-:W-:Y:S06]  /*0d10*/  @P1 BRA `(.L_x_15) ;  /* 0xfffffffc00601947 */ /* 0x000fec000383ffff */
.L_x_14:
[----:B------:R-:W-:Y:S05]  /*0d20*/  BSYNC.RECONVERGENT B1 ;  /* 0x0000000000017941 */ /* 0x000fea0003800200 */
.L_x_8:
[----:B------:R-:W-:Y:S01]  /*0d30*/  ISETP.GE.AND P1, PT, R13, R22, PT ;  /* 0x000000160d00720c */ /* 0x000fe20003f26270 */
[----:B------:R-:W0:-:S12]  /*0d40*/  LDC.64 R6, c[0x0][0x380] ;  /* 0x0000e000ff067b82 */ /* 0x000e180000000a00 */
[----:B------:R1:W2:Y:S01]  /*0d50*/  @P1 LDS R9, [R15] ;  /* 0x000000000f091984 */ /* 0x0002a20000000800 */
[----:B0-----:R-:W-:Y:S01]  /*0d60*/  IMAD.WIDE.U32 R6, R25, 0x4, R6 ;  /* 0x0000000419067825 */ /* 0x001fe200078e0006 */
[----:B-1----:R-:W-:Y:S06]  /*0d70*/  @P1 BRA `(.L_x_16) ;  /* 0x0000000000341947 */ /* 0x002fec0003800000 */
[----:B------:R-:W-:Y:S01]  /*0d80*/  ISETP.NE.AND P1, PT, R10, R23, PT ;  /* 0x000000170a00720c */ /* 0x000fe20003f25270 */
[----:B------:R-:W-:-:S12]  /*0d90*/  BSSY.RELIABLE B1, `(.L_x_17) ;  /* 0x0000009000017945 */ /* 0x000fd80003800100 */
[----:B--2---:R0:W1:Y:S01]  /*0da0*/  @!P1 LDS R9, [R12] ;  /* 0x000000000c099984 */ /* 0x0040620000000800 */
[----:B------:R-:W-:Y:S05]  /*0db0*/  @!P1 BRA `(.L_x_18) ;  /* 0x0000000000189947 */ /* 0x000fea0003800000 */
[----:B0-----:R-:W-:Y:S04]  /*0dc0*/  LDS R12, [R12] ;  /* 0x000000000c0c7984 */ /* 0x001fe80000000800 */
[----:B-1----:R-:W0:Y:S02]  /*0dd0*/  LDS R9, [R15] ;  /* 0x000000000f097984 */ /* 0x002e240000000800 */
[----:B0-----:R-:W-:-:S13]  /*0de0*/  ISETP.GT.AND P1, PT, R12, R9, PT ;  /* 0x000000090c00720c */ /* 0x001fda0003f24270 */
[----:B------:R-:W-:Y:S05]  /*0df0*/  @P1 BREAK.RELIABLE B1 ;  /* 0x0000000000011942 */ /* 0x000fea0003800100 */
[----:B------:R-:W-:Y:S05]  /*0e00*/  @P1 BRA `(.L_x_16) ;  /* 0x0000000000101947 */ /* 0x000fea0003800000 */
[----:B------:R-:W-:-:S07]  /*0e10*/  IMAD.MOV.U32 R9, RZ, RZ, R12 ;  /* 0x000000ffff097224 */ /* 0x000fce00078e000c */
.L_x_18:
[----:B------:R-:W-:Y:S05]  /*0e20*/  BSYNC.RELIABLE B1 ;  /* 0x0000000000017941 */ /* 0x000fea0003800100 */
.L_x_17:
[----:B-1----:R2:W-:Y:S01]  /*0e30*/  STG.E desc[UR36][R6.64], R9 ;  /* 0x0000000906007986 */ /* 0x0025e2000c101924 */
[----:B------:R-:W-:Y:S05]  /*0e40*/  BRA `(.L_x_7) ;  /* 0x0000000000047947 */ /* 0x000fea0003800000 */
.L_x_16:
[----:B--2---:R3:W-:Y:S02]  /*0e50*/  STG.E desc[UR36][R6.64], R9 ;  /* 0x0000000906007986 */ /* 0x0047e4000c101924 */
.L_x_7:
[----:B------:R-:W-:Y:S05]  /*0e60*/  BSYNC.RECONVERGENT B0 ;  /* 0x0000000000007941 */ /* 0x000fea0003800200 */
.L_x_6:
[----:B------:R-:W-:Y:S05]  /*0e70*/  WARPSYNC.ALL ;  /* 0x0000000000007948 */ /* 0x000fea0003800000 */
[----:B------:R-:W-:-:S05]  /*0e80*/  VIADD R14, R14, 0x1 ;  /* 0x000000010e0e7836 */ /* 0x000fca0000000000 */
[----:B------:R-:W-:-:S13]  /*0e90*/  ISETP.NE.AND P1, PT, R14, R0, PT ;  /* 0x000000000e00720c */ /* 0x000fda0003f25270 */
[----:B------:R-:W-:Y:S05]  /*0ea0*/  @P1 BRA `(.L_x_19) ;  /* 0xfffffff000bc1947 */ /* 0x000fea000383ffff */
.L_x_0:
[----:B------:R-:W-:-:S13]  /*0eb0*/  ISETP.NE.AND P0, PT, R25, RZ, PT ;  /* 0x000000ff1900720c */ /* 0x000fda0003f05270 */
[----:B------:R-:W-:Y:S05]  /*0ec0*/  @P0 BRA `(.L_x_20) ;  /* 0x0000001800140947 */ /* 0x000fea0003800000 */
[----:B01----:R-:W0:Y:S01]  /*0ed0*/  LDC R16, c[0x0][0x388] ;  /* 0x0000e200ff107b82 */ /* 0x003e220000000800 */
[----:B------:R-:W-:Y:S01]  /*0ee0*/  MOV R8, 0x0 ;  /* 0x0000000000087802 */ /* 0x000fe20000000f00 */
[----:B------:R-:W1:Y:S01]  /*0ef0*/  LDCU.64 UR4, c[0x4][0x8] ;  /* 0x01000100ff0477ac */ /* 0x000e620008000a00 */
[----:B--23--:R-:W-:-:S05]  /*0f00*/  CS2R R6, SRZ ;  /* 0x0000000000067805 */ /* 0x00cfca000001ff00 */
[----:B------:R-:W2:Y:S01]  /*0f10*/  LDC.64 R8, c[0x4][R8] ;  /* 0x0100000008087b82 */ /* 0x000ea20000000a00 */
[----:B-1----:R-:W-:Y:S01]  /*0f20*/  MOV R4, UR4 ;  /* 0x0000000400047c02 */ /* 0x002fe20008000f00 */
[----:B------:R-:W-:Y:S01]  /*0f30*/  IMAD.U32 R5, RZ, RZ, UR5 ;  /* 0x00000005ff057e24 */ /* 0x000fe2000f8e00ff */
[----:B0-----:R-:W-:-:S04]  /*0f40*/  ISETP.GE.AND P0, PT, R16, 0x1, PT ;  /* 0x000000011000780c */ /* 0x001fc80003f06270 */
[----:B------:R-:W-:-:S09]  /*0f50*/  P2R R0, PR, RZ, 0x1 ;  /* 0x00000001ff007803 */ /* 0x000fd20000000000 */
[----:B------:R-:W-:-:S07]  /*0f60*/  LEPC R20, `(.L_x_21) ;  /* 0x000000001014794e */ /* 0x000fce0000000000 */
[----:B--2---:R-:W-:Y:S05]  /*0f70*/  CALL.ABS.NOINC R8 ;  /* 0x0000000008007343 */ /* 0x004fea0003c00000 */
.L_x_21:
[----:B------:R-:W-:-:S13]  /*0f80*/  ISETP.GE.AND P6, PT, R16, 0x1, PT ;  /* 0x000000011000780c */ /* 0x000fda0003fc6270 */
[----:B------:R-:W-:Y:S05]  /*0f90*/  @!P6 BRA `(.L_x_22) ;  /* 0x0000001400c0e947 */ /* 0x000fea0003800000 */
[----:B------:R-:W0:Y:S01]  /*0fa0*/  LDCU UR4, c[0x0][0x388] ;  /* 0x00007100ff0477ac */ /* 0x000e220008000800 */
[----:B------:R-:W-:Y:S01]  /*0fb0*/  IMAD.MOV.U32 R24, RZ, RZ, RZ ;  /* 0x000000ffff187224 */ /* 0x000fe200078e00ff */
[----:B0-----:R-:W-:-:S09]  /*0fc0*/  UISETP.GE.U32.AND UP0, UPT, UR4, 0x10, UPT ;  /* 0x000000100400788c */ /* 0x001fd2000bf06070 */
[----:B------:R-:W-:Y:S05]  /*0fd0*/  BRA.U !UP0, `(.L_x_23) ;  /* 0x0000000908b07547 */ /* 0x000fea000b800000 */
[----:B------:R-:W-:Y:S01]  /*0fe0*/  BSSY.RECONVERGENT B6, `(.L_x_23) ;  /* 0x00000ab000067945 */ /* 0x000fe20003800200 */
[----:B------:R-:W-:-:S07]  /*0ff0*/  IMAD.MOV.U32 R26, RZ, RZ, RZ ;  /* 0x000000ffff1a7224 */ /* 0x000fce00078e00ff */
.L_x_40:
[----:B------:R-:W0:Y:S01]  /*1000*/  LDC.64 R16, c[0x0][0x380] ;  /* 0x0000e000ff107b82 */ /* 0x000e220000000a00 */
[----:B------:R-:W-:Y:S01]  /*1010*/  MOV R8, 0x0 ;  /* 0x0000000000087802 */ /* 0x000fe20000000f00 */
[----:B------:R-:W1:Y:S01]  /*1020*/  LDCU.64 UR4, c[0x4][0x10] ;  /* 0x01000200ff0477ac */ /* 0x000e620008000a00 */
[----:B0-----:R-:W-:-:S05]  /*1030*/  IMAD.WIDE.U32 R16, R26, 0x4, R16 ;  /* 0x000000041a107825 */ /* 0x001fca00078e0010 */
[----:B------:R-:W2:Y:S01]  /*1040*/  LDG.E R0, desc[UR36][R16.64] ;  /* 0x0000002410007981 */ /* 0x000ea2000c1e1900 */
[----:B------:R-:W0:Y:S01]  /*1050*/  LDC.64 R8, c[0x4][R8] ;  /* 0x0100000008087b82 */ /* 0x000e220000000a00 */
[----:B-1----:R-:W-:Y:S01]  /*1060*/  IMAD.U32 R4, RZ, RZ, UR4 ;  /* 0x00000004ff047e24 */ /* 0x002fe2000f8e00ff */
[----:B------:R-:W-:Y:S01]  /*1070*/  MOV R5, UR5 ;  /* 0x0000000500057c02 */ /* 0x000fe20008000f00 */
[----:B------:R-:W-:Y:S02]  /*1080*/  IMAD.MOV.U32 R6, RZ, RZ, R18 ;  /* 0x000000ffff067224 */ /* 0x000fe400078e0012 */
[----:B------:R-:W-:Y:S01]  /*1090*/  IMAD.MOV.U32 R7, RZ, RZ, R2 ;  /* 0x000000ffff077224 */ /* 0x000fe200078e0002 */
[----:B0-2---:R1:W-:Y:S06]  /*10a0*/  STL [R1], R0 ;  /* 0x0000000001007387 */ /* 0x0053ec0000100800 */
[----:B------:R-:W-:-:S07]  /*10b0*/  LEPC R20, `(.L_x_24) ;  /* 0x000000001014794e */ /* 0x000fce0000000000 */
[----:B-1----:R-:W-:Y:S05]  /*10c0*/  CALL.ABS.NOINC R8 ;  /* 0x0000000008007343 */ /* 0x002fea0003c00000 */
.L_x_24:
[----:B------:R-:W2:Y:S01]  /*10d0*/  LDG.E R0, desc[UR36][R16.64+0x4] ;  /* 0x0000042410007981 */ /* 0x000ea2000c1e1900 */
[----:B------:R-:W-:Y:S01]  /*10e0*/  MOV R24, 0x0 ;  /* 0x0000000000187802 */ /* 0x000fe20000000f00 */
[----:B------:R-:W0:Y:S01]  /*10f0*/  LDCU.64 UR4, c[0x4][0x10] ;  /* 0x01000200ff0477ac */ /* 0x000e220008000a00 */
[----:B------:R-:W-:Y:S02]  /*1100*/  IMAD.MOV.U32 R6, RZ, RZ, R18 ;  /* 0x000000ffff067224 */ /* 0x000fe400078e0012 */
[----:B------:R1:W3:Y:S01]  /*1110*/  LDC.64 R8, c[0x4][R24] ;  /* 0x0100000018087b82 */ /* 0x0002e20000000a00 */
[----:B------:R-:W-:Y:S02]  /*1120*/  IMAD.MOV.U32 R7, RZ, RZ, R2 ;  /* 0x000000ffff077224 */ /* 0x000fe400078e0002 */
[----:B0-----:R-:W-:Y:S01]  /*1130*/  IMAD.U32 R4, RZ, RZ, UR4 ;  /* 0x00000004ff047e24 */ /* 0x001fe2000f8e00ff */
[----:B------:R-:W-:Y:S01]  /*1140*/  MOV R5, UR5 ;  /* 0x0000000500057c02 */ /* 0x000fe20008000f00 */
[----:B--23--:R1:W-:Y:S06]  /*1150*/  STL [R1], R0 ;  /* 0x0000000001007387 */ /* 0x00c3ec0000100800 */
[----:B------:R-:W-:-:S07]  /*1160*/  LEPC R20, `(.L_x_25) ;  /* 0x000000001014794e */ /* 0x000fce0000000000 */
[----:B-1----:R-:W-:Y:S05]  /*1170*/  CALL.ABS.NOINC R8 ;  /* 0x0000000008007343 */ /* 0x002fea0003c00000 */
.L_x_25:
[----:B------:R-:W2:Y:S01]  /*1180*/  LDG.E R0, desc[UR36][R16.64+0x8] ;  /* 0x0000082410007981 */ /* 0x000ea2000c1e1900 */
[----:B------:R0:W1:Y:S01]  /*1190*/  LDC.64 R8, c[0x4][R24] ;  /* 0x0100000018087b82 */ /* 0x0000620000000a00 */
[----:B------:R-:W3:Y:S01]  /*11a0*/  LDCU.64 UR4, c[0x4][0x10] ;  /* 0x01000200ff0477ac */ /* 0x000ee20008000a00 */
[----:B------:R-:W-:Y:S02]  /*11b0*/  IMAD.MOV.U32 R6, RZ, RZ, R18 ;  /* 0x000000ffff067224 */ /* 0x000fe400078e0012 */
[----:B------:R-:W-:Y:S02]  /*11c0*/  IMAD.MOV.U32 R7, RZ, RZ, R2 ;  /* 0x000000ffff077224 */ /* 0x000fe400078e0002 */
[----:B---3--:R-:W-:Y:S01]  /*11d0*/  IMAD.U32 R4, RZ, RZ, UR4 ;  /* 0x00000004ff047e24 */ /* 0x008fe2000f8e00ff */
[----:B------:R-:W-:Y:S01]  /*11e0*/  MOV R5, UR5 ;  /* 0x0000000500057c02 */ /* 0x000fe20008000f00 */
[----:B-12---:R0:W-:Y:S06]  /*11f0*/  STL [R1], R0 ;  /* 0x0000000001007387 */ /* 0x0061ec0000100800 */
[----:B------:R-:W-:-:S07]  /*1200*/  LEPC R20, `(.L_x_26) ;  /* 0x000000001014794e */ /* 0x000fce0000000000 */
[----:B0-----:R-:W-:Y:S05]  /*1210*/  CALL.ABS.NOINC R8 ;  /* 0x0000000008007343 */ /* 0x001fea0003c00000 */
.L_x_26:
        /* <DEDUP_REMOVED lines=10> */
.L_x_27:
        /* <DEDUP_REMOVED lines=10> */
.L_x_28:
        /* <DEDUP_REMOVED lines=10> */
.L_x_29:
        /* <DEDUP_REMOVED lines=10> */
.L_x_30:
        /* <DEDUP_REMOVED lines=10> */
.L_x_31:
        /* <DEDUP_REMOVED lines=10> */
.L_x_32:
        /* <DEDUP_REMOVED lines=10> */
.L_x_33:
        /* <DEDUP_REMOVED lines=10> */
.L_x_34:
        /* <DEDUP_REMOVED lines=10> */
.L_x_35:
        /* <DEDUP_REMOVED lines=10> */
.L_x_36:
        /* <DEDUP_REMOVED lines=10> */
.L_x_37:
        /* <DEDUP_REMOVED lines=10> */
.L_x_38:
        /* <DEDUP_REMOVED lines=10> */
.L_x_39:
[----:B------:R-:W0:Y:S01]  /*1a40*/  LDC R24, c[0x0][0x388] ;  /* 0x0000e200ff187b82 */ /* 0x000e220000000800 */
[----:B------:R-:W-:Y:S01]  /*1a50*/  VIADD R26, R26, 0x10 ;  /* 0x000000101a1a7836 */ /* 0x000fe20000000000 */
[----:B0-----:R-:W-:-:S04]  /*1a60*/  LOP3.LUT R24, R24, 0x7ffffff0, RZ, 0xc0, !PT ;  /* 0x7ffffff018187812 */ /* 0x001fc800078ec0ff */
[----:B------:R-:W-:-:S13]  /*1a70*/  ISETP.NE.AND P0, PT, R26, R24, PT ;  /* 0x000000181a00720c */ /* 0x000fda0003f05270 */
[----:B------:R-:W-:Y:S05]  /*1a80*/  @P0 BRA `(.L_x_40) ;  /* 0xfffffff4005c0947 */ /* 0x000fea000383ffff */
[----:B------:R-:W-:Y:S05]  /*1a90*/  BSYNC.RECONVERGENT B6 ;  /* 0x0000000000067941 */ /* 0x000fea0003800200 */
.L_x_23:
[----:B------:R-:W0:Y:S02]  /*1aa0*/  LDCU UR4, c[0x0][0x388] ;  /* 0x00007100ff0477ac */ /* 0x000e240008000800 */
[----:B0-----:R-:W-:-:S04]  /*1ab0*/  ULOP3.LUT UR4, UR4, 0xf, URZ, 0xc0, !UPT ;  /* 0x0000000f04047892 */ /* 0x001fc8000f8ec0ff */
[----:B------:R-:W-:-:S09]  /*1ac0*/  UISETP.NE.AND UP0, UPT, UR4, URZ, UPT ;  /* 0x000000ff0400728c */ /* 0x000fd2000bf05270 */
[----:B------:R-:W-:Y:S05]  /*1ad0*/  BRA.U !UP0, `(.L_x_22) ;  /* 0x0000000908f07547 */ /* 0x000fea000b800000 */
[----:B------:R-:W-:-:S04]  /*1ae0*/  UIADD3 UR4, UPT, UPT, UR4, -0x1, URZ ;  /* 0xffffffff04047890 */ /* 0x000fc8000fffe0ff */
[----:B------:R-:W-:-:S09]  /*1af0*/  UISETP.GE.U32.AND UP0, UPT, UR4, 0x7, UPT ;  /* 0x000000070400788c */ /* 0x000fd2000bf06070 */
[----:B------:R-:W-:Y:S05]  /*1b00*/  BRA.U !UP0, `(.L_x_41) ;  /* 0x0000000508547547 */ /* 0x000fea000b800000 */
[----:B------:R-:W0:Y:S01]  /*1b10*/  LDC.64 R16, c[0x0][0x380] ;  /* 0x0000e000ff107b82 */ /* 0x000e220000000a00 */
[----:B------:R-:W-:Y:S01]  /*1b20*/  MOV R8, 0x0 ;  /* 0x0000000000087802 */ /* 0x000fe20000000f00 */
[----:B------:R-:W1:Y:S01]  /*1b30*/  LDCU.64 UR4, c[0x4][0x10] ;  /* 0x01000200ff0477ac */ /* 0x000e620008000a00 */
[----:B0-----:R-:W-:-:S05]  /*1b40*/  IMAD.WIDE.U32 R16, R24, 0x4, R16 ;  /* 0x0000000418107825 */ /* 0x001fca00078e0010 */
[----:B------:R-:W2:Y:S01]  /*1b50*/  LDG.E R0, desc[UR36][R16.64] ;  /* 0x0000002410007981 */ /* 0x000ea2000c1e1900 */
[----:B------:R-:W0:Y:S01]  /*1b60*/  LDC.64 R8, c[0x4][R8] ;  /* 0x0100000008087b82 */ /* 0x000e220000000a00 */
[----:B-1----:R-:W-:Y:S01]  /*1b70*/  MOV R4, UR4 ;  /* 0x0000000400047c02 */ /* 0x002fe20008000f00 */
[----:B------:R-:W-:Y:S02]  /*1b80*/  IMAD.U32 R5, RZ, RZ, UR5 ;  /* 0x00000005ff057e24 */ /* 0x000fe4000f8e00ff */
[----:B------:R-:W-:Y:S02]  /*1b90*/  IMAD.MOV.U32 R6, RZ, RZ, R18 ;  /* 0x000000ffff067224 */ /* 0x000fe400078e0012 */
[----:B------:R-:W-:Y:S01]  /*1ba0*/  IMAD.MOV.U32 R7, RZ, RZ, R2 ;  /* 0x000000ffff077224 */ /* 0x000fe200078e0002 */
[----:B0-2---:R1:W-:Y:S06]  /*1bb0*/  STL [R1], R0 ;  /* 0x0000000001007387 */ /* 0x0053ec0000100800 */
[----:B------:R-:W-:-:S07]  /*1bc0*/  LEPC R20, `(.L_x_42) ;  /* 0x000000001014794e */ /* 0x000fce0000000000 */
[----:B-1----:R-:W-:Y:S05]  /*1bd0*/  CALL.ABS.NOINC R8 ;  /* 0x0000000008007343 */ /* 0x002fea0003c00000 */
.L_x_42:
[----:B------:R-:W2:Y:S01]  /*1be0*/  LDG.E R0, desc[UR36][R16.64+0x4] ;  /* 0x0000042410007981 */ /* 0x000ea2000c1e1900 */
[----:B------:R-:W-:Y:S01]  /*1bf0*/  MOV R26, 0x0 ;  /* 0x00000000001a7802 */ /* 0x000fe20000000f00 */
[----:B------:R-:W0:Y:S01]  /*1c00*/  LDCU.64 UR4, c[0x4][0x10] ;  /* 0x01000200ff0477ac */ /* 0x000e220008000a00 */
[----:B------:R-:W-:Y:S02]  /*1c10*/  IMAD.MOV.U32 R6, RZ, RZ, R18 ;  /* 0x000000ffff067224 */ /* 0x000fe400078e0012 */
[----:B------:R1:W3:Y:S01]  /*1c20*/  LDC.64 R8, c[0x4][R26] ;  /* 0x010000001a087b82 */ /* 0x0002e20000000a00 */
[----:B------:R-:W-:Y:S01]  /*1c30*/  IMAD.MOV.U32 R7, RZ, RZ, R2 ;  /* 0x000000ffff077224 */ /* 0x000fe200078e0002 */
[----:B0-----:R-:W-:Y:S01]  /*1c40*/  MOV R4, UR4 ;  /* 0x0000000400047c02 */ /* 0x001fe20008000f00 */
[----:B------:R-:W-:Y:S01]  /*1c50*/  IMAD.U32 R5, RZ, RZ, UR5 ;  /* 0x00000005ff057e24 */ /* 0x000fe2000f8e00ff */
[----:B--23--:R1:W-:Y:S06]  /*1c60*/  STL [R1], R0 ;  /* 0x0000000001007387 */ /* 0x00c3ec0000100800 */
[----:B------:R-:W-:-:S07]  /*1c70*/  LEPC R20, `(.L_x_43) ;  /* 0x000000001014794e */ /* 0x000fce0000000000 */
[----:B-1----:R-:W-:Y:S05]  /*1c80*/  CALL.ABS.NOINC R8 ;  /* 0x0000000008007343 */ /* 0x002fea0003c00000 */
.L_x_43:
[----:B------:R-:W2:Y:S01]  /*1c90*/  LDG.E R0, desc[UR36][R16.64+0x8] ;  /* 0x0000082410007981 */ /* 0x000ea2000c1e1900 */
[----:B------:R0:W1:Y:S01]  /*1ca0*/  LDC.64 R8, c[0x4][R26] ;  /* 0x010000001a087b82 */ /* 0x0000620000000a00 */
[----:B------:R-:W3:Y:S01]  /*1cb0*/  LDCU.64 UR4, c[0x4][0x10] ;  /* 0x01000200ff0477ac */ /* 0x000ee20008000a00 */
[----:B------:R-:W-:Y:S02]  /*1cc0*/  IMAD.MOV.U32 R6, RZ, RZ, R18 ;  /* 0x000000ffff067224 */ /* 0x000fe400078e0012 */
[----:B------:R-:W-:Y:S01]  /*1cd0*/  IMAD.MOV.U32 R7, RZ, RZ, R2 ;  /* 0x000000ffff077224 */ /* 0x000fe200078e0002 */
[----:B---3--:R-:W-:Y:S01]  /*1ce0*/  MOV R4, UR4 ;  /* 0x0000000400047c02 */ /* 0x008fe20008000f00 */
[----:B------:R-:W-:Y:S01]  /*1cf0*/  IMAD.U32 R5, RZ, RZ, UR5 ;  /* 0x00000005ff057e24 */ /* 0x000fe2000f8e00ff */
[----:B-12---:R0:W-:Y:S06]  /*1d00*/  STL [R1], R0 ;  /* 0x0000000001007387 */ /* 0x0061ec0000100800 */
[----:B------:R-:W-:-:S07]  /*1d10*/  LEPC R20, `(.L_x_44) ;  /* 0x000000001014794e */ /* 0x000fce0000000000 */
[----:B0-----:R-:W-:Y:S05]  /*1d20*/  CALL.ABS.NOINC R8 ;  /* 0x0000000008007343 */ /* 0x001fea0003c00000 */
.L_x_44:
        /* <DEDUP_REMOVED lines=10> */
.L_x_45:
        /* <DEDUP_REMOVED lines=10> */
.L_x_46:
        /* <DEDUP_REMOVED lines=10> */
.L_x_47:
        /* <DEDUP_REMOVED lines=10> */
.L_x_48:
[----:B------:R-:W2:Y:S01]  /*1fb0*/  LDG.E R16, desc[UR36][R16.64+0x1c] ;  /* 0x00001c2410107981 */ /* 0x000ea2000c1e1900 */
[----:B------:R-:W0:Y:S01]  /*1fc0*/  LDC.64 R26, c[0x4][R26] ;  /* 0x010000001a1a7b82 */ /* 0x000e220000000a00 */
[----:B------:R-:W1:Y:S01]  /*1fd0*/  LDCU.64 UR4, c[0x4][0x10] ;  /* 0x01000200ff0477ac */ /* 0x000e620008000a00 */
[----:B------:R-:W-:Y:S02]  /*1fe0*/  IMAD.MOV.U32 R6, RZ, RZ, R18 ;  /* 0x000000ffff067224 */ /* 0x000fe400078e0012 */
[----:B------:R-:W-:Y:S01]  /*1ff0*/  IMAD.MOV.U32 R7, RZ, RZ, R2 ;  /* 0x000000ffff077224 */ /* 0x000fe200078e0002 */
[----:B-1----:R-:W-:Y:S01]  /*2000*/  MOV R4, UR4 ;  /* 0x0000000400047c02 */ /* 0x002fe20008000f00 */
[----:B------:R-:W-:Y:S01]  /*2010*/  IMAD.U32 R5, RZ, RZ, UR5 ;  /* 0x00000005ff057e24 */ /* 0x000fe2000f8e00ff */
[----:B0-2---:R1:W-:Y:S06]  /*2020*/  STL [R1], R16 ;  /* 0x0000001001007387 */ /* 0x0053ec0000100800 */
[----:B------:R-:W-:-:S07]  /*2030*/  LEPC R20, `(.L_x_49) ;  /* 0x000000001014794e */ /* 0x000fce0000000000 */
[----:B-1----:R-:W-:Y:S05]  /*2040*/  CALL.ABS.NOINC R26 ;  /* 0x000000001a007343 */ /* 0x002fea0003c00000 */
.L_x_49:
[----:B------:R-:W-:-:S07]  /*2050*/  IADD3 R24, PT, PT, R24, 0x8, RZ ;  /* 0x0000000818187810 */ /* 0x000fce0007ffe0ff */
.L_x_41:
        /* <DEDUP_REMOVED lines=13> */
[----:B-1----:R-:W-:Y:S01]  /*2130*/  IMAD.U32 R4, RZ, RZ, UR4 ;  /* 0x00000004ff047e24 */ /* 0x002fe2000f8e00ff */
[----:B------:R-:W-:Y:S01]  /*2140*/  MOV R7, R2 ;  /* 0x0000000200077202 */ /* 0x000fe20000000f00 */
[----:B------:R-:W-:Y:S02]  /*2150*/  IMAD.U32 R5, RZ, RZ, UR5 ;  /* 0x00000005ff057e24 */ /* 0x000fe4000f8e00ff */
[----:B------:R-:W-:Y:S01]  /*2160*/  IMAD.MOV.U32 R6, RZ, RZ, R18 ;  /* 0x000000ffff067224 */ /* 0x000fe200078e0012 */
[----:B0-2---:R1:W-:Y:S06]  /*2170*/  STL [R1], R0 ;  /* 0x0000000001007387 */ /* 0x0053ec0000100800 */
[----:B------:R-:W-:-:S07]  /*2180*/  LEPC R20, `(.L_x_51) ;  /* 0x000000001014794e */ /* 0x000fce0000000000 */
[----:B-1----:R-:W-:Y:S05]  /*2190*/  CALL.ABS.NOINC R8 ;  /* 0x0000000008007343 */ /* 0x002fea0003c00000 */
.L_x_51:
[----:B------:R-:W2:Y:S01]  /*21a0*/  LDG.E R0, desc[UR36][R16.64+0x4] ;  /* 0x0000042410007981 */ /* 0x000ea2000c1e1900 */
[----:B------:R-:W-:Y:S01]  /*21b0*/  MOV R26, 0x0 ;  /* 0x00000000001a7802 */ /* 0x000fe20000000f00 */
[----:B------:R-:W0:Y:S01]  /*21c0*/  LDCU.64 UR4, c[0x4][0x10] ;  /* 0x01000200ff0477ac */ /* 0x000e220008000a00 */
[----:B------:R-:W-:Y:S01]  /*21d0*/  IMAD.MOV.U32 R6, RZ, RZ, R18 ;  /* 0x000000ffff067224 */ /* 0x000fe200078e0012 */
[----:B------:R-:W-:Y:S01]  /*21e0*/  MOV R7, R2 ;  /* 0x0000000200077202 */ /* 0x000fe20000000f00 */
[----:B------:R1:W3:Y:S01]  /*21f0*/  LDC.64 R8, c[0x4][R26] ;  /* 0x010000001a087b82 */ /* 0x0002e20000000a00 */
[----:B0-----:R-:W-:Y:S02]  /*2200*/  IMAD.U32 R4, RZ, RZ, UR4 ;  /* 0x00000004ff047e24 */ /* 0x001fe4000f8e00ff */
[----:B------:R-:W-:Y:S01]  /*2210*/  IMAD.U32 R5, RZ, RZ, UR5 ;  /* 0x00000005ff057e24 */ /* 0x000fe2000f8e00ff */
[----:B--23--:R1:W-:Y:S06]  /*2220*/  STL [R1], R0 ;  /* 0x0000000001007387 */ /* 0x00c3ec0000100800 */
[----:B------:R-:W-:-:S07]  /*2230*/  LEPC R20, `(.L_x_52) ;  /* 0x000000001014794e */ /* 0x000fce0000000000 */
[----:B-1----:R-:W-:Y:S05]  /*2240*/  CALL.ABS.NOINC R8 ;  /* 0x0000000008007343 */ /* 0x002fea0003c00000 */
.L_x_52:
[----:B------:R-:W2:Y:S01]  /*2250*/  LDG.E R0, desc[UR36][R16.64+0x8] ;  /* 0x0000082410007981 */ /* 0x000ea2000c1e1900 */
[----:B------:R0:W1:Y:S01]  /*2260*/  LDC.64 R8, c[0x4][R26] ;  /* 0x010000001a087b82 */ /* 0x0000620000000a00 */
[----:B------:R-:W3:Y:S01]  /*2270*/  LDCU.64 UR4, c[0x4][0x10] ;  /* 0x01000200ff0477ac */ /* 0x000ee20008000a00 */
[----:B------:R-:W-:Y:S01]  /*2280*/  IMAD.MOV.U32 R6, RZ, RZ, R18 ;  /* 0x000000ffff067224 */ /* 0x000fe200078e0012 */
[----:B------:R-:W-:Y:S01]  /*2290*/  MOV R7, R2 ;  /* 0x0000000200077202 */ /* 0x000fe20000000f00 */
[----:B---3--:R-:W-:Y:S02]  /*22a0*/  IMAD.U32 R4, RZ, RZ, UR4 ;  /* 0x00000004ff047e24 */ /* 0x008fe4000f8e00ff */
[----:B------:R-:W-:Y:S01]  /*22b0*/  IMAD.U32 R5, RZ, RZ, UR5 ;  /* 0x00000005ff057e24 */ /* 0x000fe2000f8e00ff */
[----:B-12---:R0:W-:Y:S06]  /*22c0*/  STL [R1], R0 ;  /* 0x0000000001007387 */ /* 0x0061ec0000100800 */
[----:B------:R-:W-:-:S07]  /*22d0*/  LEPC R20, `(.L_x_53) ;  /* 0x000000001014794e */ /* 0x000fce0000000000 */
[----:B0-----:R-:W-:Y:S05]  /*22e0*/  CALL.ABS.NOINC R8 ;  /* 0x0000000008007343 */ /* 0x001fea0003c00000 */
.L_x_53:
[----:B------:R-:W2:Y:S01]  /*22f0*/  LDG.E R16, desc[UR36][R16.64+0xc] ;  /* 0x00000c2410107981 */ /* 0x000ea2000c1e1900 */
[----:B------:R-:W0:Y:S01]  /*2300*/  LDC.64 R26, c[0x4][R26] ;  /* 0x010000001a1a7b82 */ /* 0x000e220000000a00 */
[----:B------:R-:W1:Y:S01]  /*2310*/  LDCU.64 UR4, c[0x4][0x10] ;  /* 0x01000200ff0477ac */ /* 0x000e620008000a00 */
[----:B------:R-:W-:Y:S01]  /*2320*/  IMAD.MOV.U32 R6, RZ, RZ, R18 ;  /* 0x000000ffff067224 */ /* 0x000fe200078e0012 */
[----:B------:R-:W-:Y:S01]  /*2330*/  MOV R7, R2 ;  /* 0x0000000200077202 */ /* 0x000fe20000000f00 */
[----:B-1----:R-:W-:Y:S02]  /*2340*/  IMAD.U32 R4, RZ, RZ, UR4 ;  /* 0x00000004ff047e24 */ /* 0x002fe4000f8e00ff */
[----:B------:R-:W-:Y:S01]  /*2350*/  IMAD.U32 R5, RZ, RZ, UR5 ;  /* 0x00000005ff057e24 */ /* 0x000fe2000f8e00ff */
[----:B0-2---:R1:W-:Y:S06]  /*2360*/  STL [R1], R16 ;  /* 0x0000001001007387 */ /* 0x0053ec0000100800 */
[----:B------:R-:W-:-:S07]  /*2370*/  LEPC R20, `(.L_x_54) ;  /* 0x000000001014794e */ /* 0x000fce0000000000 */
[----:B-1----:R-:W-:Y:S05]  /*2380*/  CALL.ABS.NOINC R26 ;  /* 0x000000001a007343 */ /* 0x002fea0003c00000 */
.L_x_54:
[----:B------:R-:W-:-:S07]  /*2390*/  VIADD R24, R24, 0x4 ;  /* 0x0000000418187836 */ /* 0x000fce0000000000 */
.L_x_50:
[----:B------:R-:W0:Y:S02]  /*23a0*/  LDC R26, c[0x0][0x388] ;  /* 0x0000e200ff1a7b82 */ /* 0x000e240000000800 */
[----:B0-----:R-:W-:-:S04]  /*23b0*/  LOP3.LUT R26, R26, 0x3, RZ, 0xc0, !PT ;  /* 0x000000031a1a7812 */ /* 0x001fc800078ec0ff */
[----:B------:R-:W-:-:S13]  /*23c0*/  ISETP.NE.AND P0, PT, R26, RZ, PT ;  /* 0x000000ff1a00720c */ /* 0x000fda0003f05270 */
[----:B------:R-:W-:Y:S05]  /*23d0*/  @!P0 BRA `(.L_x_22) ;  /* 0x0000000000b08947 */ /* 0x000fea0003800000 */
[----:B------:R-:W0:Y:S01]  /*23e0*/  LDC.64 R16, c[0x0][0x380] ;  /* 0x0000e000ff107b82 */ /* 0x000e220000000a00 */
[----:B------:R-:W-:Y:S01]  /*23f0*/  MOV R8, 0x0 ;  /* 0x0000000000087802 */ /* 0x000fe20000000f00 */
[----:B------:R-:W1:Y:S01]  /*2400*/  LDCU.64 UR4, c[0x4][0x10] ;  /* 0x01000200ff0477ac */ /* 0x000e620008000a00 */
[----:B0-----:R-:W-:-:S05]  /*2410*/  IMAD.WIDE.U32 R16, R24, 0x4, R16 ;  /* 0x0000000418107825 */ /* 0x001fca00078e0010 */
[----:B------:R-:W2:Y:S01]  /*2420*/  LDG.E R0, desc[UR36][R16.64] ;  /* 0x0000002410007981 */ /* 0x000ea2000c1e1900 */
[----:B------:R-:W0:Y:S01]  /*2430*/  LDC.64 R8, c[0x4][R8] ;  /* 0x0100000008087b82 */ /* 0x000e220000000a00 */
[----:B------:R-:W-:Y:S01]  /*2440*/  ISETP.NE.AND P0, PT, R26, 0x1, PT ;  /* 0x000000011a00780c */ /* 0x000fe20003f05270 */
[----:B-1----:R-:W-:Y:S01]  /*2450*/  IMAD.U32 R4, RZ, RZ, UR4 ;  /* 0x00000004ff047e24 */ /* 0x002fe2000f8e00ff */
[----:B------:R-:W-:Y:S01]  /*2460*/  MOV R6, R18 ;  /* 0x0000001200067202 */ /* 0x000fe20000000f00 */
[----:B------:R-:W-:Y:S02]  /*2470*/  IMAD.U32 R5, RZ, RZ, UR5 ;  /* 0x00000005ff057e24 */ /* 0x000fe4000f8e00ff */
[----:B------:R-:W-:Y:S01]  /*2480*/  IMAD.MOV.U32 R7, RZ, RZ, R2 ;  /* 0x000000ffff077224 */ /* 0x000fe200078e0002 */
[----:B--2---:R1:W-:Y:S02]  /*2490*/  STL [R1], R0 ;  /* 0x0000000001007387 */ /* 0x0043e40000100800 */
[----:B01----:R-:W-:-:S07]  /*24a0*/  P2R R0, PR, RZ, 0x1 ;  /* 0x00000001ff007803 */ /* 0x003fce0000000000 */
[----:B------:R-:W-:-:S07]  /*24b0*/  LEPC R20, `(.L_x_55) ;  /* 0x000000001014794e */ /* 0x000fce0000000000 */
[----:B------:R-:W-:Y:S05]  /*24c0*/  CALL.ABS.NOINC R8 ;  /* 0x0000000008007343 */ /* 0x000fea0003c00000 */
.L_x_55:
[----:B------:R-:W-:-:S13]  /*24d0*/  ISETP.NE.AND P6, PT, R26, 0x1, PT ;  /* 0x000000011a00780c */ /* 0x000fda0003fc5270 */
[----:B------:R-:W-:Y:S05]  /*24e0*/  @!P6 BRA `(.L_x_22) ;  /* 0x00000000006ce947 */ /* 0x000fea0003800000 */
[----:B------:R-:W2:Y:S01]  /*24f0*/  LDG.E R0, desc[UR36][R16.64+0x4] ;  /* 0x0000042410007981 */ /* 0x000ea2000c1e1900 */
[----:B------:R-:W0:Y:S01]  /*2500*/  LDC R26, c[0x0][0x388] ;  /* 0x0000e200ff1a7b82 */ /* 0x000e220000000800 */
[----:B------:R-:W-:Y:S01]  /*2510*/  MOV R24, 0x0 ;  /* 0x0000000000187802 */ /* 0x000fe20000000f00 */
[----:B------:R-:W1:Y:S01]  /*2520*/  LDCU.64 UR4, c[0x4][0x10] ;  /* 0x01000200ff0477ac */ /* 0x000e620008000a00 */
[----:B------:R-:W-:Y:S01]  /*2530*/  MOV R6, R18 ;  /* 0x0000001200067202 */ /* 0x000fe20000000f00 */
[----:B------:R-:W-:-:S04]  /*2540*/  IMAD.MOV.U32 R7, RZ, RZ, R2 ;  /* 0x000000ffff077224 */ /* 0x000fc800078e0002 */
[----:B------:R3:W4:Y:S01]  /*2550*/  LDC.64 R8, c[0x4][R24] ;  /* 0x0100000018087b82 */ /* 0x0007220000000a00 */
[----:B-1----:R-:W-:Y:S02]  /*2560*/  IMAD.U32 R4, RZ, RZ, UR4 ;  /* 0x00000004ff047e24 */ /* 0x002fe4000f8e00ff */
[----:B------:R-:W-:Y:S01]  /*2570*/  IMAD.U32 R5, RZ, RZ, UR5 ;  /* 0x00000005ff057e24 */ /* 0x000fe2000f8e00ff */
[----:B0-----:R-:W-:-:S04]  /*2580*/  LOP3.LUT R26, R26, 0x3, RZ, 0xc0, !PT ;  /* 0x000000031a1a7812 */ /* 0x001fc800078ec0ff */
[----:B------:R-:W-:Y:S01]  /*2590*/  ISETP.NE.AND P0, PT, R26, 0x2, PT ;  /* 0x000000021a00780c */ /* 0x000fe20003f05270 */
[----:B--2---:R0:W-:Y:S03]  /*25a0*/  STL [R1], R0 ;  /* 0x0000000001007387 */ /* 0x0041e60000100800 */
[----:B0--34-:R-:W-:-:S09]  /*25b0*/  P2R R0, PR, RZ, 0x1 ;  /* 0x00000001ff007803 */ /* 0x019fd20000000000 */
[----:B------:R-:W-:-:S07]  /*25c0*/  LEPC R20, `(.L_x_56) ;  /* 0x000000001014794e */ /* 0x000fce0000000000 */
[----:B------:R-:W-:Y:S05]  /*25d0*/  CALL.ABS.NOINC R8 ;  /* 0x0000000008007343 */ /* 0x000fea0003c00000 */
.L_x_56:
[----:B------:R-:W-:-:S13]  /*25e0*/  ISETP.NE.AND P6, PT, R26, 0x2, PT ;  /* 0x000000021a00780c */ /* 0x000fda0003fc5270 */
[----:B------:R-:W-:Y:S05]  /*25f0*/  @!P6 BRA `(.L_x_22) ;  /* 0x000000000028e947 */ /* 0x000fea0003800000 */
[----:B------:R-:W2:Y:S01]  /*2600*/  LDG.E R16, desc[UR36][R16.64+0x8] ;  /* 0x0000082410107981 */ /* 0x000ea2000c1e1900 */
[----:B------:R0:W1:Y:S01]  /*2610*/  LDC.64 R8, c[0x4][R24] ;  /* 0x0100000018087b82 */ /* 0x0000620000000a00 */
[----:B------:R-:W3:Y:S01]  /*2620*/  LDCU.64 UR4, c[0x4][0x10] ;  /* 0x01000200ff0477ac */ /* 0x000ee20008000a00 */
[----:B------:R-:W-:Y:S01]  /*2630*/  MOV R6, R18 ;  /* 0x0000001200067202 */ /* 0x000fe20000000f00 */
[----:B------:R-:W-:Y:S02]  /*2640*/  IMAD.MOV.U32 R7, RZ, RZ, R2 ;  /* 0x000000ffff077224 */ /* 0x000fe400078e0002 */
[----:B---3--:R-:W-:Y:S02]  /*2650*/  IMAD.U32 R4, RZ, RZ, UR4 ;  /* 0x00000004ff047e24 */ /* 0x008fe4000f8e00ff */
[----:B------:R-:W-:Y:S01]  /*2660*/  IMAD.U32 R5, RZ, RZ, UR5 ;  /* 0x00000005ff057e24 */ /* 0x000fe2000f8e00ff */
[----:B-12---:R0:W-:Y:S06]  /*2670*/  STL [R1], R16 ;  /* 0x0000001001007387 */ /* 0x0061ec0000100800 */
[----:B------:R-:W-:-:S07]  /*2680*/  LEPC R20, `(.L_x_22) ;  /* 0x000000001014794e */ /* 0x000fce0000000000 */
[----:B0-----:R-:W-:Y:S05]  /*2690*/  CALL.ABS.NOINC R8 ;  /* 0x0000000008007343 */ /* 0x001fea0003c00000 */
.L_x_22:
[----:B------:R-:W-:Y:S01]  /*26a0*/  MOV R0, 0x0 ;  /* 0x0000000000007802 */ /* 0x000fe20000000f00 */
[----:B------:R-:W0:Y:S01]  /*26b0*/  LDCU.64 UR4, c[0x4][0x18] ;  /* 0x01000300ff0477ac */ /* 0x000e220008000a00 */
[----:B------:R-:W-:Y:S02]  /*26c0*/  CS2R R6, SRZ ;  /* 0x0000000000067805 */ /* 0x000fe4000001ff00 */
[----:B------:R1:W2:Y:S01]  /*26d0*/  LDC.64 R8, c[0x4][R0] ;  /* 0x0100000000087b82 */ /* 0x0002a20000000a00 */
[----:B0-----:R-:W-:Y:S02]  /*26e0*/  IMAD.U32 R4, RZ, RZ, UR4 ;  /* 0x00000004ff047e24 */ /* 0x001fe4000f8e00ff */
[----:B-1----:R-:W-:-:S07]  /*26f0*/  IMAD.U32 R5, RZ, RZ, UR5 ;  /* 0x00000005ff057e24 */ /* 0x002fce000f8e00ff */
[----:B------:R-:W-:-:S07]  /*2700*/  LEPC R20, `(.L_x_20) ;  /* 0x000000001014794e */ /* 0x000fce0000000000 */
[----:B--2---:R-:W-:Y:S05]  /*2710*/  CALL.ABS.NOINC R8 ;  /* 0x0000000008007343 */ /* 0x004fea0003c00000 */
.L_x_20:
[----:B------:R-:W-:Y:S01]  /*2720*/  LEA.HI R0, R19, R19, RZ, 0x1 ;  /* 0x0000001313007211 */ /* 0x000fe200078f08ff */
[----:B------:R-:W-:Y:S05]  /*2730*/  WARPSYNC.ALL ;  /* 0x0000000000007948 */ /* 0x000fea0003800000 */
[----:B------:R-:W-:Y:S01]  /*2740*/  SHF.L.U32 R22, R22, 0x1, RZ ;  /* 0x0000000116167819 */ /* 0x000fe200000006ff */
[----:B------:R-:W-:Y:S01]  /*2750*/  IMAD.SHL.U32 R23, R23, 0x2, RZ ;  /* 0x0000000217177824 */ /* 0x000fe200078e00ff */
[----:B------:R-:W-:Y:S01]  /*2760*/  SHF.R.S32.HI R0, RZ, 0x1, R0 ;  /* 0x00000001ff007819 */ /* 0x000fe20000011400 */
[----:B------:R-:W-:Y:S01]  /*2770*/  BAR.SYNC.DEFER_BLOCKING 0x0 ;  /* 0x0000000000007b1d */ /* 0x000fe20000010000 */
[----:B------:R-:W-:-:S03]  /*2780*/  ISETP.GT.AND P0, PT, R19, 0x3, PT ;  /* 0x000000031300780c */ /* 0x000fc60003f04270 */
[----:B------:R-:W-:-:S10]  /*2790*/  IMAD.MOV.U32 R19, RZ, RZ, R0 ;  /* 0x000000ffff137224 */ /* 0x000fd400078e0000 */
[----:B------:R-:W-:Y:S05]  /*27a0*/  @P0 BRA `(.L_x_57) ;  /* 0xffffffd800540947 */ /* 0x000fea000383ffff */
[----:B------:R-:W-:Y:S05]  /*27b0*/  EXIT ;  /* 0x000000000000794d */ /* 0x000fea0003800000 */
.L_x_58:
[----:B------:R-:W-:-:S00]  /*27c0*/  BRA `(.L_x_58) ;  /* 0xfffffffc00fc7947 */ /* 0x000fc0000383ffff */
[----:B------:R-:W-:-:S00]  /*27d0*/  NOP ;  /* 0x0000000000007918 */ /* 0x000fc00000000000 */
        /* <DEDUP_REMOVED lines=10> */
.L_x_59:


//--------------------- .nv.global.init           --------------------------
	.section	.nv.global.init,"aw",@progbits
.nv.global.init:
	.type		$str$2,@object
	.size		$str$2,($str - $str$2)
$str$2:
        /*0000*/ 	.byte	0x0a, 0x00
	.type		$str,@object
	.size		$str,($str$1 - $str)
$str:
        /*0002*/ 	.byte	0x0a, 0x20, 0x4d, 0x20, 0x00
	.type		$str$1,@object
	.size		$str$1,(.L_1 - $str$1)
$str$1:
        /*0007*/ 	.byte	0x09, 0x20, 0x25, 0x64, 0x20, 0x00
.L_1:


//--------------------- .nv.shared._Z4triePii     --------------------------
	.section	.nv.shared._Z4triePii,"aw",@nobits
	.sectionflags	@""
	.align	4
.nv.shared._Z4triePii:
	.zero		1088


//--------------------- .nv.shared.reserved.0     --------------------------
	.section	.nv.shared.reserved.0,"aw",@nobits
	.weak		__nv_reservedSMEM_offset_0_alias
	.size		__nv_reservedSMEM_offset_0_alias, 0, 64
	.other		__nv_reservedSMEM_offset_0_alias,@"STO_CUDA_RESERVED_SHARED STV_DEFAULT"
__nv_reservedSMEM_offset_0_alias:
	.zero		0
	.zero		64


//--------------------- .nv.constant0._Z4triePii  --------------------------
	.section	.nv.constant0._Z4triePii,"a",@progbits
	.sectionflags	@""
	.align	4
.nv.constant0._Z4triePii:
	.zero		908


//--------------------- SYMBOLS --------------------------

	.type		.nv.reservedSmem.offset0,@object
	.size		.nv.reservedSmem.offset0,0x4
	.type		.nv.reservedSmem.cap,@object
	.size		.nv.reservedSmem.cap,0x4
	.type		vprintf,@function
